	.target	sm_100a

	.elftype	@"ET_EXEC"


//--------------------- .note.nv.tkinfo           --------------------------
	.section	.note.nv.tkinfo,"",@"SHT_NOTE"
	.sectionflags	@"SHF_NOTE_NV_TKINFO"
	.tkinfo
        /*0018*/ 	.word	0x00000002
        /*0030*/ 	.string	""
        /*0030*/ 	.string	"ptxas"
        /*0030*/ 	.string	"Cuda compilation tools, release 13.0, V13.0.88"
        /*0030*/ 	.string	"Build cuda_13.0.r13.0/compiler.36424714_0"
        /*0030*/ 	.string	"-arch sm_100a -m 64 "



//--------------------- .note.nv.cuinfo           --------------------------
	.section	.note.nv.cuinfo,"",@"SHT_NOTE"
	.sectionflags	@"SHF_NOTE_NV_CUINFO"
        /*0018*/ 	.short	0x0002
        /*001a*/ 	.short	0x0064
        /*001c*/ 	.short	0x0082
	.zero		2


//--------------------- .nv.info                  --------------------------
	.section	.nv.info,"",@"SHT_CUDA_INFO"
	.align	4


	//----- nvinfo : EIATTR_REGCOUNT
	.align		4
        /*0000*/ 	.byte	0x04, 0x2f
        /*0002*/ 	.short	(.L_19 - .L_18)
	.align		4
.L_18:
        /*0004*/ 	.word	index@(_ZN7cutlass13device_kernelINS_4gemm6kernel13GemmUniversalIN4cute5tupleIJiiiiEEENS1_10collective13CollectiveMmaINS1_35MainloopSm100TmaUmmaWarpSpecializedILi4ELi2ELi4ENS5_IJNS4_1CILi2EEESB_NSA_ILi1EEEEEEEENS5_IJNSA_ILi64EEENSA_ILi256EEENSA_ILi32EEEEEENS_10tfloat32_tENS5_IJlSC_lEEESJ_SK_NS4_8TiledMMAINS4_8MMA_AtomIJNS4_17SM100_MMA_TF32_SSISJ_SJ_fLi64ELi256ELNS4_4UMMA5MajorE0ELSP_0ELNSO_7ScaleInE0ELSQ_0EEEEEENS4_6LayoutINS5_IJSC_SC_SC_EEENS5_IJNSA_ILi0EEESV_SV_EEEEENS5_IJNS4_10UnderscoreESY_SY_EEEEENS4_23SM90_TMA_LOAD_MULTICASTENS4_14ComposedLayoutINS4_7SwizzleILi3ELi4ELi3EEENS4_18smem_ptr_flag_bitsILi32EEENST_INS5_IJNSA_ILi8EEESH_EEENS5_IJSH_SC_EEEEEEEvNS4_8identityES11_S1B_vS1C_EENS_8epilogue10collective18CollectiveEpilogueINS1E_23Sm100TmaWarpSpecializedILi4ELi2ELi16ELb1ELb0EEEJSI_NS5_IJNST_ISF_SC_EENST_ISH_SC_EEEEESJ_SK_SJ_SK_NS1E_6fusion15FusionCallbacksIS1I_NS1M_17LinearCombinationISJ_fSJ_fLNS_15FloatRoundStyleE2EEESI_S1L_JEEENS4_5SM1004TMEM4LOAD26SM100_TMEM_LOAD_16dp128b8xENS4_13SM90_TMA_LOADES1B_NS4_17SM75_U32x4_LDSM_NENS4_14SM90_TMA_STOREES1B_NS4_17SM90_U32x4_STSM_NENS4_39AutoVectorizingCopyWithAssumedAlignmentILi128EEEEEEvvEEEEvNT_6ParamsE)
        /*0008*/ 	.word	0x00000060


	//----- nvinfo : EIATTR_FRAME_SIZE
	.align		4
.L_19:
        /*000c*/ 	.byte	0x04, 0x11
        /*000e*/ 	.short	(.L_21 - .L_20)
	.align		4
.L_20:
        /*0010*/ 	.word	index@($__internal_2_$__cuda_sm10x_tcgen05_guardrail_trap_unallocated_columns_being_dealloced)
        /*0014*/ 	.word	0x00000000


	//----- nvinfo : EIATTR_FRAME_SIZE
	.align		4
.L_21:
        /*0018*/ 	.byte	0x04, 0x11
        /*001a*/ 	.short	(.L_23 - .L_22)
	.align		4
.L_22:
        /*001c*/ 	.word	index@($__internal_1_$__cuda_sm10x_tcgen05_guardrail_trap_phase_invalid_during_alloc)
        /*0020*/ 	.word	0x00000000


	//----- nvinfo : EIATTR_FRAME_SIZE
	.align		4
.L_23:
        /*0024*/ 	.byte	0x04, 0x11
        /*0026*/ 	.short	(.L_25 - .L_24)
	.align		4
.L_24:
        /*0028*/ 	.word	index@($__internal_0_$__cuda_sm10x_tcgen05_guardrail_trap_col_being_dealloced_not_returned_by_alloc)
        /*002c*/ 	.word	0x00000000


	//----- nvinfo : EIATTR_FRAME_SIZE
	.align		4
.L_25:
        /*0030*/ 	.byte	0x04, 0x11
        /*0032*/ 	.short	(.L_27 - .L_26)
	.align		4
.L_26:
        /*0034*/ 	.word	index@(_ZN7cutlass13device_kernelINS_4gemm6kernel13GemmUniversalIN4cute5tupleIJiiiiEEENS1_10collective13CollectiveMmaINS1_35MainloopSm100TmaUmmaWarpSpecializedILi4ELi2ELi4ENS5_IJNS4_1CILi2EEESB_NSA_ILi1EEEEEEEENS5_IJNSA_ILi64EEENSA_ILi256EEENSA_ILi32EEEEEENS_10tfloat32_tENS5_IJlSC_lEEESJ_SK_NS4_8TiledMMAINS4_8MMA_AtomIJNS4_17SM100_MMA_TF32_SSISJ_SJ_fLi64ELi256ELNS4_4UMMA5MajorE0ELSP_0ELNSO_7ScaleInE0ELSQ_0EEEEEENS4_6LayoutINS5_IJSC_SC_SC_EEENS5_IJNSA_ILi0EEESV_SV_EEEEENS5_IJNS4_10UnderscoreESY_SY_EEEEENS4_23SM90_TMA_LOAD_MULTICASTENS4_14ComposedLayoutINS4_7SwizzleILi3ELi4ELi3EEENS4_18smem_ptr_flag_bitsILi32EEENST_INS5_IJNSA_ILi8EEESH_EEENS5_IJSH_SC_EEEEEEEvNS4_8identityES11_S1B_vS1C_EENS_8epilogue10collective18CollectiveEpilogueINS1E_23Sm100TmaWarpSpecializedILi4ELi2ELi16ELb1ELb0EEEJSI_NS5_IJNST_ISF_SC_EENST_ISH_SC_EEEEESJ_SK_SJ_SK_NS1E_6fusion15FusionCallbacksIS1I_NS1M_17LinearCombinationISJ_fSJ_fLNS_15FloatRoundStyleE2EEESI_S1L_JEEENS4_5SM1004TMEM4LOAD26SM100_TMEM_LOAD_16dp128b8xENS4_13SM90_TMA_LOADES1B_NS4_17SM75_U32x4_LDSM_NENS4_14SM90_TMA_STOREES1B_NS4_17SM90_U32x4_STSM_NENS4_39AutoVectorizingCopyWithAssumedAlignmentILi128EEEEEEvvEEEEvNT_6ParamsE)
        /*0038*/ 	.word	0x00000000


	//----- nvinfo : EIATTR_MIN_STACK_SIZE
	.align		4
.L_27:
        /*003c*/ 	.byte	0x04, 0x12
        /*003e*/ 	.short	(.L_29 - .L_28)
	.align		4
.L_28:
        /*0040*/ 	.word	index@(_ZN7cutlass13device_kernelINS_4gemm6kernel13GemmUniversalIN4cute5tupleIJiiiiEEENS1_10collective13CollectiveMmaINS1_35MainloopSm100TmaUmmaWarpSpecializedILi4ELi2ELi4ENS5_IJNS4_1CILi2EEESB_NSA_ILi1EEEEEEEENS5_IJNSA_ILi64EEENSA_ILi256EEENSA_ILi32EEEEEENS_10tfloat32_tENS5_IJlSC_lEEESJ_SK_NS4_8TiledMMAINS4_8MMA_AtomIJNS4_17SM100_MMA_TF32_SSISJ_SJ_fLi64ELi256ELNS4_4UMMA5MajorE0ELSP_0ELNSO_7ScaleInE0ELSQ_0EEEEEENS4_6LayoutINS5_IJSC_SC_SC_EEENS5_IJNSA_ILi0EEESV_SV_EEEEENS5_IJNS4_10UnderscoreESY_SY_EEEEENS4_23SM90_TMA_LOAD_MULTICASTENS4_14ComposedLayoutINS4_7SwizzleILi3ELi4ELi3EEENS4_18smem_ptr_flag_bitsILi32EEENST_INS5_IJNSA_ILi8EEESH_EEENS5_IJSH_SC_EEEEEEEvNS4_8identityES11_S1B_vS1C_EENS_8epilogue10collective18CollectiveEpilogueINS1E_23Sm100TmaWarpSpecializedILi4ELi2ELi16ELb1ELb0EEEJSI_NS5_IJNST_ISF_SC_EENST_ISH_SC_EEEEESJ_SK_SJ_SK_NS1E_6fusion15FusionCallbacksIS1I_NS1M_17LinearCombinationISJ_fSJ_fLNS_15FloatRoundStyleE2EEESI_S1L_JEEENS4_5SM1004TMEM4LOAD26SM100_TMEM_LOAD_16dp128b8xENS4_13SM90_TMA_LOADES1B_NS4_17SM75_U32x4_LDSM_NENS4_14SM90_TMA_STOREES1B_NS4_17SM90_U32x4_STSM_NENS4_39AutoVectorizingCopyWithAssumedAlignmentILi128EEEEEEvvEEEEvNT_6ParamsE)
        /*0044*/ 	.word	0x00000000
.L_29:


//--------------------- .nv.compat                --------------------------
	.section	.nv.compat,"",@"SHT_CUDA_COMPAT_INFO"
	.align	4
        /*0000*/ 	.byte	0x02, 0x09, 0x01, 0x00, 0x02, 0x02, 0x02, 0x00, 0x02, 0x05, 0x05, 0x00, 0x03, 0x07, 0x01, 0x01
        /*0010*/ 	.byte	0x02, 0x03, 0x01, 0x00, 0x02, 0x06, 0x01, 0x00, 0x04, 0x0b, 0x08, 0x00, 0x09, 0x00, 0x00, 0x00
        /*0020*/ 	.byte	0x00, 0x00, 0x00, 0x00


//--------------------- .nv.info._ZN7cutlass13device_kernelINS_4gemm6kernel13GemmUniversalIN4cute5tupleIJiiiiEEENS1_10collective13CollectiveMmaINS1_35MainloopSm100TmaUmmaWarpSpecializedILi4ELi2ELi4ENS5_IJNS4_1CILi2EEESB_NSA_ILi1EEEEEEEENS5_IJNSA_ILi64EEENSA_ILi256EEENSA_ILi32EEEEEENS_10tfloat32_tENS5_IJlSC_lEEESJ_SK_NS4_8TiledMMAINS4_8MMA_AtomIJNS4_17SM100_MMA_TF32_SSISJ_SJ_fLi64ELi256ELNS4_4UMMA5MajorE0ELSP_0ELNSO_7ScaleInE0ELSQ_0EEEEEENS4_6LayoutINS5_IJSC_SC_SC_EEENS5_IJNSA_ILi0EEESV_SV_EEEEENS5_IJNS4_10UnderscoreESY_SY_EEEEENS4_23SM90_TMA_LOAD_MULTICASTENS4_14ComposedLayoutINS4_7SwizzleILi3ELi4ELi3EEENS4_18smem_ptr_flag_bitsILi32EEENST_INS5_IJNSA_ILi8EEESH_EEENS5_IJSH_SC_EEEEEEEvNS4_8identityES11_S1B_vS1C_EENS_8epilogue10collective18CollectiveEpilogueINS1E_23Sm100TmaWarpSpecializedILi4ELi2ELi16ELb1ELb0EEEJSI_NS5_IJNST_ISF_SC_EENST_ISH_SC_EEEEESJ_SK_SJ_SK_NS1E_6fusion15FusionCallbacksIS1I_NS1M_17LinearCombinationISJ_fSJ_fLNS_15FloatRoundStyleE2EEESI_S1L_JEEENS4_5SM1004TMEM4LOAD26SM100_TMEM_LOAD_16dp128b8xENS4_13SM90_TMA_LOADES1B_NS4_17SM75_U32x4_LDSM_NENS4_14SM90_TMA_STOREES1B_NS4_17SM90_U32x4_STSM_NENS4_39AutoVectorizingCopyWithAssumedAlignmentILi128EEEEEEvvEEEEvNT_6ParamsE --------------------------
	.section	.nv.info._ZN7cutlass13device_kernelINS_4gemm6kernel13GemmUniversalIN4cute5tupleIJiiiiEEENS1_10collective13CollectiveMmaINS1_35MainloopSm100TmaUmmaWarpSpecializedILi4ELi2ELi4ENS5_IJNS4_1CILi2EEESB_NSA_ILi1EEEEEEEENS5_IJNSA_ILi64EEENSA_ILi256EEENSA_ILi32EEEEEENS_10tfloat32_tENS5_IJlSC_lEEESJ_SK_NS4_8TiledMMAINS4_8MMA_AtomIJNS4_17SM100_MMA_TF32_SSISJ_SJ_fLi64ELi256ELNS4_4UMMA5MajorE0ELSP_0ELNSO_7ScaleInE0ELSQ_0EEEEEENS4_6LayoutINS5_IJSC_SC_SC_EEENS5_IJNSA_ILi0EEESV_SV_EEEEENS5_IJNS4_10UnderscoreESY_SY_EEEEENS4_23SM90_TMA_LOAD_MULTICASTENS4_14ComposedLayoutINS4_7SwizzleILi3ELi4ELi3EEENS4_18smem_ptr_flag_bitsILi32EEENST_INS5_IJNSA_ILi8EEESH_EEENS5_IJSH_SC_EEEEEEEvNS4_8identityES11_S1B_vS1C_EENS_8epilogue10collective18CollectiveEpilogueINS1E_23Sm100TmaWarpSpecializedILi4ELi2ELi16ELb1ELb0EEEJSI_NS5_IJNST_ISF_SC_EENST_ISH_SC_EEEEESJ_SK_SJ_SK_NS1E_6fusion15FusionCallbacksIS1I_NS1M_17LinearCombinationISJ_fSJ_fLNS_15FloatRoundStyleE2EEESI_S1L_JEEENS4_5SM1004TMEM4LOAD26SM100_TMEM_LOAD_16dp128b8xENS4_13SM90_TMA_LOADES1B_NS4_17SM75_U32x4_LDSM_NENS4_14SM90_TMA_STOREES1B_NS4_17SM90_U32x4_STSM_NENS4_39AutoVectorizingCopyWithAssumedAlignmentILi128EEEEEEvvEEEEvNT_6ParamsE,"",@"SHT_CUDA_INFO"
	.sectionflags	@""
	.align	4


	//----- nvinfo : EIATTR_CUDA_API_VERSION
	.align		4
        /*0000*/ 	.byte	0x04, 0x37
        /*0002*/ 	.short	(.L_31 - .L_30)
.L_30:
        /*0004*/ 	.word	0x00000082


	//----- nvinfo : EIATTR_KPARAM_INFO
	.align		4
.L_31:
        /*0008*/ 	.byte	0x04, 0x17
        /*000a*/ 	.short	(.L_33 - .L_32)
.L_32:
        /*000c*/ 	.word	0x00000000
        /*0010*/ 	.short	0x0000
        /*0012*/ 	.short	0x0000
        /*0014*/ 	.byte	0x00, 0xf0, 0x01, 0x20


	//----- nvinfo : EIATTR_AT_ENTRY_FRAGMENTS
	.align		4
.L_33:
        /*0018*/ 	.byte	0x04, 0x4f
        /*001a*/ 	.short	(.L_35 - .L_34)


	//   ....[0]....
.L_34:
        /*001c*/ 	.word	0x00000006


	//----- nvinfo : EIATTR_RESERVED_SMEM_USED
	.align		4
.L_35:
        /*0020*/ 	.byte	0x01, 0x41
	.zero		2


	//----- nvinfo : EIATTR_SPARSE_MMA_MASK
	.align		4
        /*0024*/ 	.byte	0x03, 0x50
        /*0026*/ 	.short	0x0000


	//----- nvinfo : EIATTR_TCGEN05_1CTA_USED
	.align		4
        /*0028*/ 	.byte	0x01, 0x51
	.zero		2


	//----- nvinfo : EIATTR_MAXREG_COUNT
	.align		4
        /*002c*/ 	.byte	0x03, 0x1b
        /*002e*/ 	.short	0x00ff


	//----- nvinfo : EIATTR_NUM_BARRIERS
	.align		4
        /*0030*/ 	.byte	0x02, 0x4c
        /*0032*/ 	.byte	0x07
	.zero		1


	//----- nvinfo : EIATTR_EXTERNS
	.align		4
        /*0034*/ 	.byte	0x04, 0x0f
        /*0036*/ 	.short	(.L_37 - .L_36)


	//   ....[0]....
	.align		4
.L_36:
        /*0038*/ 	.word	index@(__assertfail)


	//----- nvinfo : EIATTR_MERCURY_ISA_VERSION
	.align		4
.L_37:
        /*003c*/ 	.byte	0x03, 0x5f
        /*003e*/ 	.short	0x0101


	//----- nvinfo : EIATTR_INT_WARP_WIDE_INSTR_OFFSETS
	.align		4
        /*0040*/ 	.byte	0x04, 0x31
        /*0042*/ 	.short	(.L_39 - .L_38)


	//   ....[0]....
.L_38:
        /*0044*/ 	.word	0x00003ed0


	//   ....[1]....
        /*0048*/ 	.word	0x00003ef0


	//   ....[2]....
        /*004c*/ 	.word	0x00003f20


	//   ....[3]....
        /*0050*/ 	.word	0x00004aa0


	//   ....[4]....
        /*0054*/ 	.word	0x00004b10


	//   ....[5]....
        /*0058*/ 	.word	0x00004bf0


	//   ....[6]....
        /*005c*/ 	.word	0x00004c70


	//   ....[7]....
        /*0060*/ 	.word	0x00004d50


	//   ....[8]....
        /*0064*/ 	.word	0x00004dd0


	//   ....[9]....
        /*0068*/ 	.word	0x00004ec0


	//   ....[10]....
        /*006c*/ 	.word	0x00004f50


	//   ....[11]....
        /*0070*/ 	.word	0x00005040


	//   ....[12]....
        /*0074*/ 	.word	0x000050c0


	//   ....[13]....
        /*0078*/ 	.word	0x000051c0


	//   ....[14]....
        /*007c*/ 	.word	0x00005240


	//   ....[15]....
        /*0080*/ 	.word	0x00005340


	//   ....[16]....
        /*0084*/ 	.word	0x000053c0


	//   ....[17]....
        /*0088*/ 	.word	0x000054b0


	//   ....[18]....
        /*008c*/ 	.word	0x00005540


	//----- nvinfo : EIATTR_COOP_GROUP_MASK_REGIDS
	.align		4
.L_39:
        /*0090*/ 	.byte	0x04, 0x29
        /*0092*/ 	.short	(.L_41 - .L_40)


	//   ....[0]....
.L_40:
        /*0094*/ 	.word	0xffffffff


	//   ....[1]....
        /*0098*/ 	.word	0xffffffff


	//   ....[2]....
        /*009c*/ 	.word	0xffffffff


	//   ....[3]....
        /*00a0*/ 	.word	0xffffffff


	//   ....[4]....
        /*00a4*/ 	.word	0xffffffff


	//   ....[5]....
        /*00a8*/ 	.word	0xffffffff


	//   ....[6]....
        /*00ac*/ 	.word	0xffffffff


	//   ....[7]....
        /*00b0*/ 	.word	0xffffffff


	//   ....[8]....
        /*00b4*/ 	.word	0xffffffff


	//   ....[9]....
        /*00b8*/ 	.word	0xffffffff


	//   ....[10]....
        /*00bc*/ 	.word	0xffffffff


	//   ....[11]....
        /*00c0*/ 	.word	0xffffffff


	//   ....[12]....
        /*00c4*/ 	.word	0xffffffff


	//   ....[13]....
        /*00c8*/ 	.word	0xffffffff


	//----- nvinfo : EIATTR_COOP_GROUP_INSTR_OFFSETS
	.align		4
.L_41:
        /*00cc*/ 	.byte	0x04, 0x28
        /*00ce*/ 	.short	(.L_43 - .L_42)


	//   ....[0]....
.L_42:
        /*00d0*/ 	.word	0x00000080


	//   ....[1]....
        /*00d4*/ 	.word	0x000004f0


	//   ....[2]....
        /*00d8*/ 	.word	0x000006a0


	//   ....[3]....
        /*00dc*/ 	.word	0x00000840


	//   ....[4]....
        /*00e0*/ 	.word	0x00000940


	//   ....[5]....
        /*00e4*/ 	.word	0x00000ab0


	//   ....[6]....
        /*00e8*/ 	.word	0x00000c50


	//   ....[7]....
        /*00ec*/ 	.word	0x00000e00


	//   ....[8]....
        /*00f0*/ 	.word	0x000021d0


	//   ....[9]....
        /*00f4*/ 	.word	0x000030c0


	//   ....[10]....
        /*00f8*/ 	.word	0x000032d0


	//   ....[11]....
        /*00fc*/ 	.word	0x00003300


	//   ....[12]....
        /*0100*/ 	.word	0x00003db0


	//   ....[13]....
        /*0104*/ 	.word	0x00003fe0


	//----- nvinfo : EIATTR_VRC_CTA_INIT_COUNT
	.align		4
.L_43:
        /*0108*/ 	.byte	0x02, 0x4a
        /*010a*/ 	.byte	0x80
	.zero		1


	//----- nvinfo : EIATTR_SYSCALL_OFFSETS
	.align		4
        /*010c*/ 	.byte	0x04, 0x46
        /*010e*/ 	.short	(.L_45 - .L_44)


	//   ....[0]....
.L_44:
        /*0110*/ 	.word	0x00006210


	//   ....[1]....
        /*0114*/ 	.word	0x00006300


	//   ....[2]....
        /*0118*/ 	.word	0x00006b90


	//   ....[3]....
        /*011c*/ 	.word	0x00007550


	//   ....[4]....
        /*0120*/ 	.word	0x00007eb0


	//   ....[5]....
        /*0124*/ 	.word	0x00008850


	//   ....[6]....
        /*0128*/ 	.word	0x000091f0


	//   ....[7]....
        /*012c*/ 	.word	0x00009bc0


	//   ....[8]....
        /*0130*/ 	.word	0x0000a560


	//   ....[9]....
        /*0134*/ 	.word	0x0000aeb0


	//----- nvinfo : EIATTR_MBARRIER_INSTR_OFFSETS
	.align		4
.L_45:
        /*0138*/ 	.byte	0x04, 0x39
        /*013a*/ 	.short	(.L_47 - .L_46)


	//   ....[0]....
.L_46:
        /*013c*/ 	.word	0x00000610
        /*0140*/ 	.word	0x000000ff
        /*0144*/ 	.word	0x00000000
        /*0148*/ 	.short	0x0100
        /*014a*/ 	.byte	0x04
	.zero		1


	//   ....[1]....
        /*014c*/ 	.word	0x00000620
        /*0150*/ 	.word	0x000000ff
        /*0154*/ 	.word	0x00000020
        /*0158*/ 	.short	0x0100
        /*015a*/ 	.byte	0x04
	.zero		1


	//   ....[2]....
        /*015c*/ 	.word	0x00000630
        /*0160*/ 	.word	0x000000ff
        /*0164*/ 	.word	0x00000008
        /*0168*/ 	.short	0x0100
        /*016a*/ 	.byte	0x04
	.zero		1


	//   ....[3]....
        /*016c*/ 	.word	0x00000640
        /*0170*/ 	.word	0x000000ff
        /*0174*/ 	.word	0x00000028
        /*0178*/ 	.short	0x0100
        /*017a*/ 	.byte	0x04
	.zero		1


	//   ....[4]....
        /*017c*/ 	.word	0x00000650
        /*0180*/ 	.word	0x000000ff
        /*0184*/ 	.word	0x00000010
        /*0188*/ 	.short	0x0100
        /*018a*/ 	.byte	0x04
	.zero		1


	//   ....[5]....
        /*018c*/ 	.word	0x00000660
        /*0190*/ 	.word	0x000000ff
        /*0194*/ 	.word	0x00000030
        /*0198*/ 	.short	0x0100
        /*019a*/ 	.byte	0x04
	.zero		1


	//   ....[6]....
        /*019c*/ 	.word	0x00000670
        /*01a0*/ 	.word	0x000000ff
        /*01a4*/ 	.word	0x00000018
        /*01a8*/ 	.short	0x0100
        /*01aa*/ 	.byte	0x04
	.zero		1


	//   ....[7]....
        /*01ac*/ 	.word	0x00000680
        /*01b0*/ 	.word	0x000000ff
        /*01b4*/ 	.word	0x00000038
        /*01b8*/ 	.short	0x0100
        /*01ba*/ 	.byte	0x04
	.zero		1


	//   ....[8]....
        /*01bc*/ 	.word	0x000007b0
        /*01c0*/ 	.word	0x000000ff
        /*01c4*/ 	.word	0x00000040
        /*01c8*/ 	.short	0x0100
        /*01ca*/ 	.byte	0x04
	.zero		1


	//   ....[9]....
        /*01cc*/ 	.word	0x000007c0
        /*01d0*/ 	.word	0x000000ff
        /*01d4*/ 	.word	0x00000060
        /*01d8*/ 	.short	0x0100
        /*01da*/ 	.byte	0x04
	.zero		1


	//   ....[10]....
        /*01dc*/ 	.word	0x000007d0
        /*01e0*/ 	.word	0x000000ff
        /*01e4*/ 	.word	0x00000048
        /*01e8*/ 	.short	0x0100
        /*01ea*/ 	.byte	0x04
	.zero		1


	//   ....[11]....
        /*01ec*/ 	.word	0x000007e0
        /*01f0*/ 	.word	0x000000ff
        /*01f4*/ 	.word	0x00000068
        /*01f8*/ 	.short	0x0100
        /*01fa*/ 	.byte	0x04
	.zero		1


	//   ....[12]....
        /*01fc*/ 	.word	0x000007f0
        /*0200*/ 	.word	0x000000ff
        /*0204*/ 	.word	0x00000050
        /*0208*/ 	.short	0x0100
        /*020a*/ 	.byte	0x04
	.zero		1


	//   ....[13]....
        /*020c*/ 	.word	0x00000800
        /*0210*/ 	.word	0x000000ff
        /*0214*/ 	.word	0x00000070
        /*0218*/ 	.short	0x0100
        /*021a*/ 	.byte	0x04
	.zero		1


	//   ....[14]....
        /*021c*/ 	.word	0x00000810
        /*0220*/ 	.word	0x000000ff
        /*0224*/ 	.word	0x00000058
        /*0228*/ 	.short	0x0100
        /*022a*/ 	.byte	0x04
	.zero		1


	//   ....[15]....
        /*022c*/ 	.word	0x00000820
        /*0230*/ 	.word	0x000000ff
        /*0234*/ 	.word	0x00000078
        /*0238*/ 	.short	0x0100
        /*023a*/ 	.byte	0x04
	.zero		1


	//   ....[16]....
        /*023c*/ 	.word	0x00000910
        /*0240*/ 	.word	0x000000ff
        /*0244*/ 	.word	0x00000080
        /*0248*/ 	.short	0x0100
        /*024a*/ 	.byte	0x06
	.zero		1


	//   ....[17]....
        /*024c*/ 	.word	0x00000920
        /*0250*/ 	.word	0x000000ff
        /*0254*/ 	.word	0x00000088
        /*0258*/ 	.short	0x0100
        /*025a*/ 	.byte	0x06
	.zero		1


	//   ....[18]....
        /*025c*/ 	.word	0x00000a60
        /*0260*/ 	.word	0x000000ff
        /*0264*/ 	.word	0x00000090
        /*0268*/ 	.short	0x0100
        /*026a*/ 	.byte	0x06
	.zero		1


	//   ....[19]....
        /*026c*/ 	.word	0x00000a70
        /*0270*/ 	.word	0x000000ff
        /*0274*/ 	.word	0x000000a0
        /*0278*/ 	.short	0x0100
        /*027a*/ 	.byte	0x06
	.zero		1


	//   ....[20]....
        /*027c*/ 	.word	0x00000a80
        /*0280*/ 	.word	0x000000ff
        /*0284*/ 	.word	0x00000098
        /*0288*/ 	.short	0x0100
        /*028a*/ 	.byte	0x06
	.zero		1


	//   ....[21]....
        /*028c*/ 	.word	0x00000a90
        /*0290*/ 	.word	0x000000ff
        /*0294*/ 	.word	0x000000a8
        /*0298*/ 	.short	0x0100
        /*029a*/ 	.byte	0x06
	.zero		1


	//   ....[22]....
        /*029c*/ 	.word	0x00000bc0
        /*02a0*/ 	.word	0x000000ff
        /*02a4*/ 	.word	0x000000b0
        /*02a8*/ 	.short	0x0100
        /*02aa*/ 	.byte	0x04
	.zero		1


	//   ....[23]....
        /*02ac*/ 	.word	0x00000bd0
        /*02b0*/ 	.word	0x000000ff
        /*02b4*/ 	.word	0x000000d0
        /*02b8*/ 	.short	0x0100
        /*02ba*/ 	.byte	0x04
	.zero		1


	//   ....[24]....
        /*02bc*/ 	.word	0x00000be0
        /*02c0*/ 	.word	0x000000ff
        /*02c4*/ 	.word	0x000000b8
        /*02c8*/ 	.short	0x0100
        /*02ca*/ 	.byte	0x04
	.zero		1


	//   ....[25]....
        /*02cc*/ 	.word	0x00000bf0
        /*02d0*/ 	.word	0x000000ff
        /*02d4*/ 	.word	0x000000d8
        /*02d8*/ 	.short	0x0100
        /*02da*/ 	.byte	0x04
	.zero		1


	//   ....[26]....
        /*02dc*/ 	.word	0x00000c00
        /*02e0*/ 	.word	0x000000ff
        /*02e4*/ 	.word	0x000000c0
        /*02e8*/ 	.short	0x0100
        /*02ea*/ 	.byte	0x04
	.zero		1


	//   ....[27]....
        /*02ec*/ 	.word	0x00000c10
        /*02f0*/ 	.word	0x000000ff
        /*02f4*/ 	.word	0x000000e0
        /*02f8*/ 	.short	0x0100
        /*02fa*/ 	.byte	0x04
	.zero		1


	//   ....[28]....
        /*02fc*/ 	.word	0x00000c20
        /*0300*/ 	.word	0x000000ff
        /*0304*/ 	.word	0x000000c8
        /*0308*/ 	.short	0x0100
        /*030a*/ 	.byte	0x04
	.zero		1


	//   ....[29]....
        /*030c*/ 	.word	0x00000c30
        /*0310*/ 	.word	0x000000ff
        /*0314*/ 	.word	0x000000e8
        /*0318*/ 	.short	0x0100
        /*031a*/ 	.byte	0x04
	.zero		1


	//   ....[30]....
        /*031c*/ 	.word	0x00000d20
        /*0320*/ 	.word	0x000000ff
        /*0324*/ 	.word	0x000000f0
        /*0328*/ 	.short	0x0100
        /*032a*/ 	.byte	0x04
	.zero		1


	//   ....[31]....
        /*032c*/ 	.word	0x00000d30
        /*0330*/ 	.word	0x000000ff
        /*0334*/ 	.word	0x00000100
        /*0338*/ 	.short	0x0100
        /*033a*/ 	.byte	0x04
	.zero		1


	//   ....[32]....
        /*033c*/ 	.word	0x00000d40
        /*0340*/ 	.word	0x000000ff
        /*0344*/ 	.word	0x000000f8
        /*0348*/ 	.short	0x0100
        /*034a*/ 	.byte	0x04
	.zero		1


	//   ....[33]....
        /*034c*/ 	.word	0x00000d50
        /*0350*/ 	.word	0x000000ff
        /*0354*/ 	.word	0x00000108
        /*0358*/ 	.short	0x0100
        /*035a*/ 	.byte	0x04
	.zero		1


	//   ....[34]....
        /*035c*/ 	.word	0x00001a40
        /*0360*/ 	.word	0x00000000
        /*0364*/ 	.word	0x00000100
        /*0368*/ 	.short	0x010a
        /*036a*/ 	.byte	0xff
	.zero		1


	//   ....[35]....
        /*036c*/ 	.word	0x00001a60
        /*0370*/ 	.word	0x00000000
        /*0374*/ 	.word	0x000000f0
        /*0378*/ 	.short	0x0101
        /*037a*/ 	.byte	0xff
	.zero		1


	//   ....[36]....
        /*037c*/ 	.word	0x00001b20
        /*0380*/ 	.word	0x000000ff
        /*0384*/ 	.word	0x00000020
        /*0388*/ 	.short	0x010a
        /*038a*/ 	.byte	0x04
	.zero		1


	//   ....[37]....
        /*038c*/ 	.word	0x00001bb0
        /*0390*/ 	.word	0x000000ff
        /*0394*/ 	.word	0x00000020
        /*0398*/ 	.short	0x010a
        /*039a*/ 	.byte	0x21
	.zero		1


	//   ....[38]....
        /*039c*/ 	.word	0x00001d40
        /*03a0*/ 	.word	0x000000ff
        /*03a4*/ 	.word	0x00000020
        /*03a8*/ 	.short	0x010a
        /*03aa*/ 	.byte	0x05
	.zero		1


	//   ....[39]....
        /*03ac*/ 	.word	0x00001e90
        /*03b0*/ 	.word	0x000000ff
        /*03b4*/ 	.word	0x00000088
        /*03b8*/ 	.short	0x0101
        /*03ba*/ 	.byte	0x15
	.zero		1


	//   ....[40]....
        /*03bc*/ 	.word	0x00001eb0
        /*03c0*/ 	.word	0x000000ff
        /*03c4*/ 	.word	0x00000020
        /*03c8*/ 	.short	0x010a
        /*03ca*/ 	.byte	0x04
	.zero		1


	//   ....[41]....
        /*03cc*/ 	.word	0x00001f30
        /*03d0*/ 	.word	0x000000ff
        /*03d4*/ 	.word	0x00000020
        /*03d8*/ 	.short	0x010a
        /*03da*/ 	.byte	0x11
	.zero		1


	//   ....[42]....
        /*03dc*/ 	.word	0x000020c0
        /*03e0*/ 	.word	0x000000ff
        /*03e4*/ 	.word	0x00000020
        /*03e8*/ 	.short	0x010a
        /*03ea*/ 	.byte	0x05
	.zero		1


	//   ....[43]....
        /*03ec*/ 	.word	0x00002200
        /*03f0*/ 	.word	0x00000003
        /*03f4*/ 	.word	0x00000090
        /*03f8*/ 	.short	0x010a
        /*03fa*/ 	.byte	0xff
	.zero		1


	//   ....[44]....
        /*03fc*/ 	.word	0x00002350
        /*0400*/ 	.word	0x00000000
        /*0404*/ 	.word	0x00000000
        /*0408*/ 	.short	0x0101
        /*040a*/ 	.byte	0xff
	.zero		1


	//   ....[45]....
        /*040c*/ 	.word	0x00002910
        /*0410*/ 	.word	0x000000ff
        /*0414*/ 	.word	0x00000000
        /*0418*/ 	.short	0x010a
        /*041a*/ 	.byte	0x04
	.zero		1


	//   ....[46]....
        /*041c*/ 	.word	0x000029a0
        /*0420*/ 	.word	0x000000ff
        /*0424*/ 	.word	0x00000000
        /*0428*/ 	.short	0x010a
        /*042a*/ 	.byte	0x05
	.zero		1


	//   ....[47]....
        /*042c*/ 	.word	0x00002a30
        /*0430*/ 	.word	0x000000ff
        /*0434*/ 	.word	0x00000000
        /*0438*/ 	.short	0x010a
        /*043a*/ 	.byte	0x05
	.zero		1


	//   ....[48]....
        /*043c*/ 	.word	0x00002ad0
        /*0440*/ 	.word	0x00000000
        /*0444*/ 	.word	0x00000000
        /*0448*/ 	.short	0x010a
        /*044a*/ 	.byte	0xff
	.zero		1


	//   ....[49]....
        /*044c*/ 	.word	0x00002c10
        /*0450*/ 	.word	0x00000002
        /*0454*/ 	.word	0x000000f0
        /*0458*/ 	.short	0x010a
        /*045a*/ 	.byte	0xff
	.zero		1


	//   ....[50]....
        /*045c*/ 	.word	0x00002c70
        /*0460*/ 	.word	0x00000004
        /*0464*/ 	.word	0x00000000
        /*0468*/ 	.short	0x0101
        /*046a*/ 	.byte	0xff
	.zero		1


	//   ....[51]....
        /*046c*/ 	.word	0x00002c90
        /*0470*/ 	.word	0x000000ff
        /*0474*/ 	.word	0x000000a0
        /*0478*/ 	.short	0x010a
        /*047a*/ 	.byte	0x04
	.zero		1


	//   ....[52]....
        /*047c*/ 	.word	0x00002db0
        /*0480*/ 	.word	0x00000002
        /*0484*/ 	.word	0x00000090
        /*0488*/ 	.short	0x010a
        /*048a*/ 	.byte	0xff
	.zero		1


	//   ....[53]....
        /*048c*/ 	.word	0x00002ec0
        /*0490*/ 	.word	0x00000002
        /*0494*/ 	.word	0x00000000
        /*0498*/ 	.short	0x0101
        /*049a*/ 	.byte	0xff
	.zero		1


	//   ....[54]....
        /*049c*/ 	.word	0x00002f50
        /*04a0*/ 	.word	0x000000ff
        /*04a4*/ 	.word	0x000000a0
        /*04a8*/ 	.short	0x0106
        /*04aa*/ 	.byte	0x04
	.zero		1


	//   ....[55]....
        /*04ac*/ 	.word	0x00002f70
        /*04b0*/ 	.word	0x000000ff
        /*04b4*/ 	.word	0x000000a0
        /*04b8*/ 	.short	0x010a
        /*04ba*/ 	.byte	0x04
	.zero		1


	//   ....[56]....
        /*04bc*/ 	.word	0x00003000
        /*04c0*/ 	.word	0x000000ff
        /*04c4*/ 	.word	0x000000a0
        /*04c8*/ 	.short	0x0106
        /*04ca*/ 	.byte	0x07
	.zero		1


	//   ....[57]....
        /*04cc*/ 	.word	0x00003040
        /*04d0*/ 	.word	0x00000000
        /*04d4*/ 	.word	0x000000a0
        /*04d8*/ 	.short	0x010a
        /*04da*/ 	.byte	0xff
	.zero		1


	//   ....[58]....
        /*04dc*/ 	.word	0x000035a0
        /*04e0*/ 	.word	0x00000000
        /*04e4*/ 	.word	0x00000090
        /*04e8*/ 	.short	0x010a
        /*04ea*/ 	.byte	0xff
	.zero		1


	//   ....[59]....
        /*04ec*/ 	.word	0x000036a0
        /*04f0*/ 	.word	0x00000003
        /*04f4*/ 	.word	0x00000000
        /*04f8*/ 	.short	0x0101
        /*04fa*/ 	.byte	0xff
	.zero		1


	//   ....[60]....
        /*04fc*/ 	.word	0x000036b0
        /*0500*/ 	.word	0x000000ff
        /*0504*/ 	.word	0x00000000
        /*0508*/ 	.short	0x010a
        /*050a*/ 	.byte	0x04
	.zero		1


	//   ....[61]....
        /*050c*/ 	.word	0x00003730
        /*0510*/ 	.word	0x000000ff
        /*0514*/ 	.word	0x000000d0
        /*0518*/ 	.short	0x010a
        /*051a*/ 	.byte	0x1f
	.zero		1


	//   ....[62]....
        /*051c*/ 	.word	0x00003810
        /*0520*/ 	.word	0x000000ff
        /*0524*/ 	.word	0x00000000
        /*0528*/ 	.short	0x010a
        /*052a*/ 	.byte	0x05
	.zero		1


	//   ....[63]....
        /*052c*/ 	.word	0x00003950
        /*0530*/ 	.word	0x000000ff
        /*0534*/ 	.word	0x00000000
        /*0538*/ 	.short	0x010a
        /*053a*/ 	.byte	0x04
	.zero		1


	//   ....[64]....
        /*053c*/ 	.word	0x00003be0
        /*0540*/ 	.word	0x000000ff
        /*0544*/ 	.word	0x00000000
        /*0548*/ 	.short	0x010a
        /*054a*/ 	.byte	0x04
	.zero		1


	//   ....[65]....
        /*054c*/ 	.word	0x00003c70
        /*0550*/ 	.word	0x000000ff
        /*0554*/ 	.word	0x00000000
        /*0558*/ 	.short	0x010a
        /*055a*/ 	.byte	0x05
	.zero		1


	//   ....[66]....
        /*055c*/ 	.word	0x00003d00
        /*0560*/ 	.word	0x000000ff
        /*0564*/ 	.word	0x00000000
        /*0568*/ 	.short	0x010a
        /*056a*/ 	.byte	0x05
	.zero		1


	//   ....[67]....
        /*056c*/ 	.word	0x00003d90
        /*0570*/ 	.word	0x000000ff
        /*0574*/ 	.word	0x00000000
        /*0578*/ 	.short	0x010a
        /*057a*/ 	.byte	0x04
	.zero		1


	//   ....[68]....
        /*057c*/ 	.word	0x00004290
        /*0580*/ 	.word	0x0000000c
        /*0584*/ 	.word	0x00000090
        /*0588*/ 	.short	0x010a
        /*058a*/ 	.byte	0xff
	.zero		1


	//   ....[69]....
        /*058c*/ 	.word	0x00004400
        /*0590*/ 	.word	0x00000000
        /*0594*/ 	.word	0x00000000
        /*0598*/ 	.short	0x0101
        /*059a*/ 	.byte	0xff
	.zero		1


	//   ....[70]....
        /*059c*/ 	.word	0x000048a0
        /*05a0*/ 	.word	0x000000ff
        /*05a4*/ 	.word	0x00000088
        /*05a8*/ 	.short	0x010a
        /*05aa*/ 	.byte	0x15
	.zero		1


	//   ....[71]....
        /*05ac*/ 	.word	0x00004a20
        /*05b0*/ 	.word	0x000000ff
        /*05b4*/ 	.word	0x00000060
        /*05b8*/ 	.short	0x010a
        /*05ba*/ 	.byte	0x15
	.zero		1


	//   ....[72]....
        /*05bc*/ 	.word	0x00004b90
        /*05c0*/ 	.word	0x000000ff
        /*05c4*/ 	.word	0x00000040
        /*05c8*/ 	.short	0x010b
        /*05ca*/ 	.byte	0x15
	.zero		1


	//   ....[73]....
        /*05cc*/ 	.word	0x00004ba0
        /*05d0*/ 	.word	0x000000ff
        /*05d4*/ 	.word	0x00000000
        /*05d8*/ 	.short	0x0101
        /*05da*/ 	.byte	0x25
	.zero		1


	//   ....[74]....
        /*05dc*/ 	.word	0x00004bc0
        /*05e0*/ 	.word	0x000000ff
        /*05e4*/ 	.word	0x00000068
        /*05e8*/ 	.short	0x010a
        /*05ea*/ 	.byte	0x15
	.zero		1


	//   ....[75]....
        /*05ec*/ 	.word	0x00004cf0
        /*05f0*/ 	.word	0x000000ff
        /*05f4*/ 	.word	0x00000048
        /*05f8*/ 	.short	0x010b
        /*05fa*/ 	.byte	0x15
	.zero		1


	//   ....[76]....
        /*05fc*/ 	.word	0x00004d00
        /*0600*/ 	.word	0x000000ff
        /*0604*/ 	.word	0x00000000
        /*0608*/ 	.short	0x0101
        /*060a*/ 	.byte	0x1f
	.zero		1


	//   ....[77]....
        /*060c*/ 	.word	0x00004d20
        /*0610*/ 	.word	0x000000ff
        /*0614*/ 	.word	0x00000070
        /*0618*/ 	.short	0x010a
        /*061a*/ 	.byte	0x15
	.zero		1


	//   ....[78]....
        /*061c*/ 	.word	0x00004e60
        /*0620*/ 	.word	0x000000ff
        /*0624*/ 	.word	0x00000050
        /*0628*/ 	.short	0x010b
        /*062a*/ 	.byte	0x15
	.zero		1


	//   ....[79]....
        /*062c*/ 	.word	0x00004e70
        /*0630*/ 	.word	0x000000ff
        /*0634*/ 	.word	0x00000000
        /*0638*/ 	.short	0x0101
        /*063a*/ 	.byte	0x1e
	.zero		1


	//   ....[80]....
        /*063c*/ 	.word	0x00004e90
        /*0640*/ 	.word	0x000000ff
        /*0644*/ 	.word	0x00000078
        /*0648*/ 	.short	0x010a
        /*064a*/ 	.byte	0x15
	.zero		1


	//   ....[81]....
        /*064c*/ 	.word	0x00004ff0
        /*0650*/ 	.word	0x000000ff
        /*0654*/ 	.word	0x00000058
        /*0658*/ 	.short	0x010b
        /*065a*/ 	.byte	0x15
	.zero		1


	//   ....[82]....
        /*065c*/ 	.word	0x00005000
        /*0660*/ 	.word	0x000000ff
        /*0664*/ 	.word	0x00000000
        /*0668*/ 	.short	0x0101
        /*066a*/ 	.byte	0x1d
	.zero		1


	//   ....[83]....
        /*066c*/ 	.word	0x00005010
        /*0670*/ 	.word	0x000000ff
        /*0674*/ 	.word	0x00000060
        /*0678*/ 	.short	0x010a
        /*067a*/ 	.byte	0x15
	.zero		1


	//   ....[84]....
        /*067c*/ 	.word	0x00005170
        /*0680*/ 	.word	0x000000ff
        /*0684*/ 	.word	0x00000040
        /*0688*/ 	.short	0x010b
        /*068a*/ 	.byte	0x15
	.zero		1


	//   ....[85]....
        /*068c*/ 	.word	0x00005180
        /*0690*/ 	.word	0x000000ff
        /*0694*/ 	.word	0x00000000
        /*0698*/ 	.short	0x0101
        /*069a*/ 	.byte	0x25
	.zero		1


	//   ....[86]....
        /*069c*/ 	.word	0x00005190
        /*06a0*/ 	.word	0x000000ff
        /*06a4*/ 	.word	0x00000068
        /*06a8*/ 	.short	0x010a
        /*06aa*/ 	.byte	0x15
	.zero		1


	//   ....[87]....
        /*06ac*/ 	.word	0x000052f0
        /*06b0*/ 	.word	0x000000ff
        /*06b4*/ 	.word	0x00000048
        /*06b8*/ 	.short	0x010b
        /*06ba*/ 	.byte	0x15
	.zero		1


	//   ....[88]....
        /*06bc*/ 	.word	0x00005300
        /*06c0*/ 	.word	0x000000ff
        /*06c4*/ 	.word	0x00000000
        /*06c8*/ 	.short	0x0101
        /*06ca*/ 	.byte	0x1f
	.zero		1


	//   ....[89]....
        /*06cc*/ 	.word	0x00005310
        /*06d0*/ 	.word	0x000000ff
        /*06d4*/ 	.word	0x00000070
        /*06d8*/ 	.short	0x010a
        /*06da*/ 	.byte	0x15
	.zero		1


	//   ....[90]....
        /*06dc*/ 	.word	0x00005460
        /*06e0*/ 	.word	0x000000ff
        /*06e4*/ 	.word	0x00000050
        /*06e8*/ 	.short	0x010b
        /*06ea*/ 	.byte	0x15
	.zero		1


	//   ....[91]....
        /*06ec*/ 	.word	0x00005470
        /*06f0*/ 	.word	0x000000ff
        /*06f4*/ 	.word	0x00000000
        /*06f8*/ 	.short	0x0101
        /*06fa*/ 	.byte	0x1e
	.zero		1


	//   ....[92]....
        /*06fc*/ 	.word	0x00005480
        /*0700*/ 	.word	0x000000ff
        /*0704*/ 	.word	0x00000078
        /*0708*/ 	.short	0x010a
        /*070a*/ 	.byte	0x15
	.zero		1


	//   ....[93]....
        /*070c*/ 	.word	0x00005670
        /*0710*/ 	.word	0x000000ff
        /*0714*/ 	.word	0x00000058
        /*0718*/ 	.short	0x010b
        /*071a*/ 	.byte	0x15
	.zero		1


	//   ....[94]....
        /*071c*/ 	.word	0x00005680
        /*0720*/ 	.word	0x000000ff
        /*0724*/ 	.word	0x00000000
        /*0728*/ 	.short	0x0101
        /*072a*/ 	.byte	0x1d
	.zero		1


	//   ....[95]....
        /*072c*/ 	.word	0x000056a0
        /*0730*/ 	.word	0x000000ff
        /*0734*/ 	.word	0x00000060
        /*0738*/ 	.short	0x010a
        /*073a*/ 	.byte	0x15
	.zero		1


	//   ....[96]....
        /*073c*/ 	.word	0x000056c0
        /*0740*/ 	.word	0x000000ff
        /*0744*/ 	.word	0x00000068
        /*0748*/ 	.short	0x010a
        /*074a*/ 	.byte	0x15
	.zero		1


	//   ....[97]....
        /*074c*/ 	.word	0x000056e0
        /*0750*/ 	.word	0x000000ff
        /*0754*/ 	.word	0x00000070
        /*0758*/ 	.short	0x010a
        /*075a*/ 	.byte	0x15
	.zero		1


	//   ....[98]....
        /*075c*/ 	.word	0x00005730
        /*0760*/ 	.word	0x00000002
        /*0764*/ 	.word	0x00000078
        /*0768*/ 	.short	0x010a
        /*076a*/ 	.byte	0xff
	.zero		1


	//   ....[99]....
        /*076c*/ 	.word	0x00005aa0
        /*0770*/ 	.word	0x00000003
        /*0774*/ 	.word	0x00000090
        /*0778*/ 	.short	0x010a
        /*077a*/ 	.byte	0xff
	.zero		1


	//   ....[100]....
        /*077c*/ 	.word	0x00005c20
        /*0780*/ 	.word	0x00000000
        /*0784*/ 	.word	0x00000000
        /*0788*/ 	.short	0x0101
        /*078a*/ 	.byte	0xff
	.zero		1


	//   ....[101]....
        /*078c*/ 	.word	0x000067f0
        /*0790*/ 	.word	0x000000ff
        /*0794*/ 	.word	0x00000040
        /*0798*/ 	.short	0x010a
        /*079a*/ 	.byte	0x2b
	.zero		1


	//   ....[102]....
        /*079c*/ 	.word	0x00006850
        /*07a0*/ 	.word	0x00000052
        /*07a4*/ 	.word	0x000000b0
        /*07a8*/ 	.short	0x010a
        /*07aa*/ 	.byte	0xff
	.zero		1


	//   ....[103]....
        /*07ac*/ 	.word	0x00006970
        /*07b0*/ 	.word	0x000000ff
        /*07b4*/ 	.word	0x00000040
        /*07b8*/ 	.short	0x010a
        /*07ba*/ 	.byte	0x2b
	.zero		1


	//   ....[104]....
        /*07bc*/ 	.word	0x00006a70
        /*07c0*/ 	.word	0x00000052
        /*07c4*/ 	.word	0x000000b0
        /*07c8*/ 	.short	0x010a
        /*07ca*/ 	.byte	0xff
	.zero		1


	//   ....[105]....
        /*07cc*/ 	.word	0x00007270
        /*07d0*/ 	.word	0x00000000
        /*07d4*/ 	.word	0x00000000
        /*07d8*/ 	.short	0x0101
        /*07da*/ 	.byte	0xff
	.zero		1


	//   ....[106]....
        /*07dc*/ 	.word	0x00007280
        /*07e0*/ 	.word	0x00000003
        /*07e4*/ 	.word	0x00000040
        /*07e8*/ 	.short	0x010a
        /*07ea*/ 	.byte	0xff
	.zero		1


	//   ....[107]....
        /*07ec*/ 	.word	0x00007350
        /*07f0*/ 	.word	0x00000003
        /*07f4*/ 	.word	0x00000040
        /*07f8*/ 	.short	0x010a
        /*07fa*/ 	.byte	0xff
	.zero		1


	//   ....[108]....
        /*07fc*/ 	.word	0x00007bd0
        /*0800*/ 	.word	0x00000028
        /*0804*/ 	.word	0x00000000
        /*0808*/ 	.short	0x0101
        /*080a*/ 	.byte	0xff
	.zero		1


	//   ....[109]....
        /*080c*/ 	.word	0x00007bf0
        /*0810*/ 	.word	0x0000005b
        /*0814*/ 	.word	0x00000040
        /*0818*/ 	.short	0x010a
        /*081a*/ 	.byte	0xff
	.zero		1


	//   ....[110]....
        /*081c*/ 	.word	0x00007cb0
        /*0820*/ 	.word	0x0000005b
        /*0824*/ 	.word	0x00000040
        /*0828*/ 	.short	0x010a
        /*082a*/ 	.byte	0xff
	.zero		1


	//   ....[111]....
        /*082c*/ 	.word	0x00008530
        /*0830*/ 	.word	0x0000005c
        /*0834*/ 	.word	0x00000000
        /*0838*/ 	.short	0x0101
        /*083a*/ 	.byte	0xff
	.zero		1


	//   ....[112]....
        /*083c*/ 	.word	0x00008550
        /*0840*/ 	.word	0x0000005d
        /*0844*/ 	.word	0x00000040
        /*0848*/ 	.short	0x010a
        /*084a*/ 	.byte	0xff
	.zero		1


	//   ....[113]....
        /*084c*/ 	.word	0x00008610
        /*0850*/ 	.word	0x0000005d
        /*0854*/ 	.word	0x00000040
        /*0858*/ 	.short	0x010a
        /*085a*/ 	.byte	0xff
	.zero		1


	//   ....[114]....
        /*085c*/ 	.word	0x00008ec0
        /*0860*/ 	.word	0x0000005c
        /*0864*/ 	.word	0x00000000
        /*0868*/ 	.short	0x0101
        /*086a*/ 	.byte	0xff
	.zero		1


	//   ....[115]....
        /*086c*/ 	.word	0x00008ee0
        /*0870*/ 	.word	0x0000005d
        /*0874*/ 	.word	0x00000040
        /*0878*/ 	.short	0x010a
        /*087a*/ 	.byte	0xff
	.zero		1


	//   ....[116]....
        /*087c*/ 	.word	0x00008fa0
        /*0880*/ 	.word	0x0000005d
        /*0884*/ 	.word	0x00000040
        /*0888*/ 	.short	0x010a
        /*088a*/ 	.byte	0xff
	.zero		1


	//   ....[117]....
        /*088c*/ 	.word	0x00009890
        /*0890*/ 	.word	0x0000005c
        /*0894*/ 	.word	0x00000000
        /*0898*/ 	.short	0x0101
        /*089a*/ 	.byte	0xff
	.zero		1


	//   ....[118]....
        /*089c*/ 	.word	0x000098b0
        /*08a0*/ 	.word	0x0000005d
        /*08a4*/ 	.word	0x00000040
        /*08a8*/ 	.short	0x010a
        /*08aa*/ 	.byte	0xff
	.zero		1


	//   ....[119]....
        /*08ac*/ 	.word	0x00009970
        /*08b0*/ 	.word	0x0000005d
        /*08b4*/ 	.word	0x00000040
        /*08b8*/ 	.short	0x010a
        /*08ba*/ 	.byte	0xff
	.zero		1


	//   ....[120]....
        /*08bc*/ 	.word	0x0000a230
        /*08c0*/ 	.word	0x0000005c
        /*08c4*/ 	.word	0x00000000
        /*08c8*/ 	.short	0x0101
        /*08ca*/ 	.byte	0xff
	.zero		1


	//   ....[121]....
        /*08cc*/ 	.word	0x0000a250
        /*08d0*/ 	.word	0x0000005d
        /*08d4*/ 	.word	0x00000040
        /*08d8*/ 	.short	0x010a
        /*08da*/ 	.byte	0xff
	.zero		1


	//   ....[122]....
        /*08dc*/ 	.word	0x0000a310
        /*08e0*/ 	.word	0x0000005d
        /*08e4*/ 	.word	0x00000040
        /*08e8*/ 	.short	0x010a
        /*08ea*/ 	.byte	0xff
	.zero		1


	//   ....[123]....
        /*08ec*/ 	.word	0x0000abd0
        /*08f0*/ 	.word	0x0000005c
        /*08f4*/ 	.word	0x00000000
        /*08f8*/ 	.short	0x0101
        /*08fa*/ 	.byte	0xff
	.zero		1


	//   ....[124]....
        /*08fc*/ 	.word	0x0000abf0
        /*0900*/ 	.word	0x0000005d
        /*0904*/ 	.word	0x00000040
        /*0908*/ 	.short	0x010a
        /*090a*/ 	.byte	0xff
	.zero		1


	//   ....[125]....
        /*090c*/ 	.word	0x0000acb0
        /*0910*/ 	.word	0x0000005d
        /*0914*/ 	.word	0x00000040
        /*0918*/ 	.short	0x010a
        /*091a*/ 	.byte	0xff
	.zero		1


	//   ....[126]....
        /*091c*/ 	.word	0x0000b290
        /*0920*/ 	.word	0x000000ff
        /*0924*/ 	.word	0x00000000
        /*0928*/ 	.short	0x0101
        /*092a*/ 	.byte	0x04
	.zero		1


	//   ....[127]....
        /*092c*/ 	.word	0x0000b590
        /*0930*/ 	.word	0x00000002
        /*0934*/ 	.word	0x00000000
        /*0938*/ 	.short	0x0101
        /*093a*/ 	.byte	0xff
	.zero		1


	//   ....[128]....
        /*093c*/ 	.word	0x0000b850
        /*0940*/ 	.word	0x000000ff
        /*0944*/ 	.word	0x00000000
        /*0948*/ 	.short	0x0101
        /*094a*/ 	.byte	0x04
	.zero		1


	//   ....[129]....
        /*094c*/ 	.word	0x0000b870
        /*0950*/ 	.word	0x00000000
        /*0954*/ 	.word	0x00000100
        /*0958*/ 	.short	0x010a
        /*095a*/ 	.byte	0xff
	.zero		1


	//   ....[130]....
        /*095c*/ 	.word	0x0000b8d0
        /*0960*/ 	.word	0x00000000
        /*0964*/ 	.word	0x00000020
        /*0968*/ 	.short	0x010a
        /*096a*/ 	.byte	0xff
	.zero		1


	//   ....[131]....
        /*096c*/ 	.word	0x0000b930
        /*0970*/ 	.word	0x00000000
        /*0974*/ 	.word	0x00000020
        /*0978*/ 	.short	0x010a
        /*097a*/ 	.byte	0xff
	.zero		1


	//   ....[132]....
        /*097c*/ 	.word	0x0000b980
        /*0980*/ 	.word	0x00000003
        /*0984*/ 	.word	0x00000090
        /*0988*/ 	.short	0x010a
        /*098a*/ 	.byte	0xff
	.zero		1


	//   ....[133]....
        /*098c*/ 	.word	0x0000b9e0
        /*0990*/ 	.word	0x00000000
        /*0994*/ 	.word	0x00000000
        /*0998*/ 	.short	0x010a
        /*099a*/ 	.byte	0xff
	.zero		1


	//   ....[134]....
        /*099c*/ 	.word	0x0000ba40
        /*09a0*/ 	.word	0x00000000
        /*09a4*/ 	.word	0x00000000
        /*09a8*/ 	.short	0x010a
        /*09aa*/ 	.byte	0xff
	.zero		1


	//   ....[135]....
        /*09ac*/ 	.word	0x0000baa0
        /*09b0*/ 	.word	0x00000000
        /*09b4*/ 	.word	0x00000000
        /*09b8*/ 	.short	0x010a
        /*09ba*/ 	.byte	0xff
	.zero		1


	//   ....[136]....
        /*09bc*/ 	.word	0x0000baf0
        /*09c0*/ 	.word	0x00000002
        /*09c4*/ 	.word	0x000000f0
        /*09c8*/ 	.short	0x010a
        /*09ca*/ 	.byte	0xff
	.zero		1


	//   ....[137]....
        /*09cc*/ 	.word	0x0000bb50
        /*09d0*/ 	.word	0x00000002
        /*09d4*/ 	.word	0x000000a0
        /*09d8*/ 	.short	0x010a
        /*09da*/ 	.byte	0xff
	.zero		1


	//   ....[138]....
        /*09dc*/ 	.word	0x0000bba0
        /*09e0*/ 	.word	0x00000002
        /*09e4*/ 	.word	0x00000090
        /*09e8*/ 	.short	0x010a
        /*09ea*/ 	.byte	0xff
	.zero		1


	//   ....[139]....
        /*09ec*/ 	.word	0x0000bc00
        /*09f0*/ 	.word	0x00000000
        /*09f4*/ 	.word	0x000000a0
        /*09f8*/ 	.short	0x010a
        /*09fa*/ 	.byte	0xff
	.zero		1


	//   ....[140]....
        /*09fc*/ 	.word	0x0000bc50
        /*0a00*/ 	.word	0x00000000
        /*0a04*/ 	.word	0x00000090
        /*0a08*/ 	.short	0x010a
        /*0a0a*/ 	.byte	0xff
	.zero		1


	//   ....[141]....
        /*0a0c*/ 	.word	0x0000bcb0
        /*0a10*/ 	.word	0x00000003
        /*0a14*/ 	.word	0x000000d0
        /*0a18*/ 	.short	0x010a
        /*0a1a*/ 	.byte	0xff
	.zero		1


	//   ....[142]....
        /*0a1c*/ 	.word	0x0000bd10
        /*0a20*/ 	.word	0x00000000
        /*0a24*/ 	.word	0x00000000
        /*0a28*/ 	.short	0x010a
        /*0a2a*/ 	.byte	0xff
	.zero		1


	//   ....[143]....
        /*0a2c*/ 	.word	0x0000bd70
        /*0a30*/ 	.word	0x00000000
        /*0a34*/ 	.word	0x00000000
        /*0a38*/ 	.short	0x010a
        /*0a3a*/ 	.byte	0xff
	.zero		1


	//   ....[144]....
        /*0a3c*/ 	.word	0x0000bdd0
        /*0a40*/ 	.word	0x00000000
        /*0a44*/ 	.word	0x00000000
        /*0a48*/ 	.short	0x010a
        /*0a4a*/ 	.byte	0xff
	.zero		1


	//   ....[145]....
        /*0a4c*/ 	.word	0x0000be30
        /*0a50*/ 	.word	0x00000000
        /*0a54*/ 	.word	0x00000000
        /*0a58*/ 	.short	0x010a
        /*0a5a*/ 	.byte	0xff
	.zero		1


	//   ....[146]....
        /*0a5c*/ 	.word	0x0000be90
        /*0a60*/ 	.word	0x00000000
        /*0a64*/ 	.word	0x00000000
        /*0a68*/ 	.short	0x010a
        /*0a6a*/ 	.byte	0xff
	.zero		1


	//   ....[147]....
        /*0a6c*/ 	.word	0x0000bee0
        /*0a70*/ 	.word	0x0000000c
        /*0a74*/ 	.word	0x00000090
        /*0a78*/ 	.short	0x010a
        /*0a7a*/ 	.byte	0xff
	.zero		1


	//   ....[148]....
        /*0a7c*/ 	.word	0x0000bf40
        /*0a80*/ 	.word	0x00000000
        /*0a84*/ 	.word	0x00000088
        /*0a88*/ 	.short	0x010a
        /*0a8a*/ 	.byte	0xff
	.zero		1


	//   ....[149]....
        /*0a8c*/ 	.word	0x0000bfa0
        /*0a90*/ 	.word	0x00000009
        /*0a94*/ 	.word	0x00000060
        /*0a98*/ 	.short	0x010a
        /*0a9a*/ 	.byte	0xff
	.zero		1


	//   ....[150]....
        /*0a9c*/ 	.word	0x0000c000
        /*0aa0*/ 	.word	0x00000009
        /*0aa4*/ 	.word	0x00000068
        /*0aa8*/ 	.short	0x010a
        /*0aaa*/ 	.byte	0xff
	.zero		1


	//   ....[151]....
        /*0aac*/ 	.word	0x0000c060
        /*0ab0*/ 	.word	0x00000009
        /*0ab4*/ 	.word	0x00000070
        /*0ab8*/ 	.short	0x010a
        /*0aba*/ 	.byte	0xff
	.zero		1


	//   ....[152]....
        /*0abc*/ 	.word	0x0000c0c0
        /*0ac0*/ 	.word	0x00000009
        /*0ac4*/ 	.word	0x00000078
        /*0ac8*/ 	.short	0x010a
        /*0aca*/ 	.byte	0xff
	.zero		1


	//   ....[153]....
        /*0acc*/ 	.word	0x0000c120
        /*0ad0*/ 	.word	0x00000000
        /*0ad4*/ 	.word	0x00000060
        /*0ad8*/ 	.short	0x010a
        /*0ada*/ 	.byte	0xff
	.zero		1


	//   ....[154]....
        /*0adc*/ 	.word	0x0000c180
        /*0ae0*/ 	.word	0x00000000
        /*0ae4*/ 	.word	0x00000068
        /*0ae8*/ 	.short	0x010a
        /*0aea*/ 	.byte	0xff
	.zero		1


	//   ....[155]....
        /*0aec*/ 	.word	0x0000c1e0
        /*0af0*/ 	.word	0x00000000
        /*0af4*/ 	.word	0x00000070
        /*0af8*/ 	.short	0x010a
        /*0afa*/ 	.byte	0xff
	.zero		1


	//   ....[156]....
        /*0afc*/ 	.word	0x0000c240
        /*0b00*/ 	.word	0x00000000
        /*0b04*/ 	.word	0x00000078
        /*0b08*/ 	.short	0x010a
        /*0b0a*/ 	.byte	0xff
	.zero		1


	//   ....[157]....
        /*0b0c*/ 	.word	0x0000c2a0
        /*0b10*/ 	.word	0x00000003
        /*0b14*/ 	.word	0x00000060
        /*0b18*/ 	.short	0x010a
        /*0b1a*/ 	.byte	0xff
	.zero		1


	//   ....[158]....
        /*0b1c*/ 	.word	0x0000c300
        /*0b20*/ 	.word	0x00000003
        /*0b24*/ 	.word	0x00000068
        /*0b28*/ 	.short	0x010a
        /*0b2a*/ 	.byte	0xff
	.zero		1


	//   ....[159]....
        /*0b2c*/ 	.word	0x0000c360
        /*0b30*/ 	.word	0x00000003
        /*0b34*/ 	.word	0x00000070
        /*0b38*/ 	.short	0x010a
        /*0b3a*/ 	.byte	0xff
	.zero		1


	//   ....[160]....
        /*0b3c*/ 	.word	0x0000c3b0
        /*0b40*/ 	.word	0x00000003
        /*0b44*/ 	.word	0x00000090
        /*0b48*/ 	.short	0x010a
        /*0b4a*/ 	.byte	0xff
	.zero		1


	//   ....[161]....
        /*0b4c*/ 	.word	0x0000c410
        /*0b50*/ 	.word	0x00000000
        /*0b54*/ 	.word	0x00000040
        /*0b58*/ 	.short	0x010a
        /*0b5a*/ 	.byte	0xff
	.zero		1


	//   ....[162]....
        /*0b5c*/ 	.word	0x0000c460
        /*0b60*/ 	.word	0x00000052
        /*0b64*/ 	.word	0x000000b0
        /*0b68*/ 	.short	0x010a
        /*0b6a*/ 	.byte	0xff
	.zero		1


	//   ....[163]....
        /*0b6c*/ 	.word	0x0000c4b0
        /*0b70*/ 	.word	0x00000003
        /*0b74*/ 	.word	0x00000040
        /*0b78*/ 	.short	0x010a
        /*0b7a*/ 	.byte	0xff
	.zero		1


	//   ....[164]....
        /*0b7c*/ 	.word	0x0000c500
        /*0b80*/ 	.word	0x0000005b
        /*0b84*/ 	.word	0x00000040
        /*0b88*/ 	.short	0x010a
        /*0b8a*/ 	.byte	0xff
	.zero		1


	//   ....[165]....
        /*0b8c*/ 	.word	0x0000c550
        /*0b90*/ 	.word	0x0000005d
        /*0b94*/ 	.word	0x00000040
        /*0b98*/ 	.short	0x010a
        /*0b9a*/ 	.byte	0xff
	.zero		1


	//   ....[166]....
        /*0b9c*/ 	.word	0x0000c5a0
        /*0ba0*/ 	.word	0x0000005d
        /*0ba4*/ 	.word	0x00000040
        /*0ba8*/ 	.short	0x010a
        /*0baa*/ 	.byte	0xff
	.zero		1


	//   ....[167]....
        /*0bac*/ 	.word	0x0000c5f0
        /*0bb0*/ 	.word	0x0000005d
        /*0bb4*/ 	.word	0x00000040
        /*0bb8*/ 	.short	0x010a
        /*0bba*/ 	.byte	0xff
	.zero		1


	//   ....[168]....
        /*0bbc*/ 	.word	0x0000c640
        /*0bc0*/ 	.word	0x0000005d
        /*0bc4*/ 	.word	0x00000040
        /*0bc8*/ 	.short	0x010a
        /*0bca*/ 	.byte	0xff
	.zero		1


	//   ....[169]....
        /*0bcc*/ 	.word	0x0000c690
        /*0bd0*/ 	.word	0x0000005d
        /*0bd4*/ 	.word	0x00000040
        /*0bd8*/ 	.short	0x010a
        /*0bda*/ 	.byte	0xff
	.zero		1


	//----- nvinfo : EIATTR_NUM_MBARRIERS
	.align		4
.L_47:
        /*0bdc*/ 	.byte	0x03, 0x38
        /*0bde*/ 	.short	0x0022


	//----- nvinfo : EIATTR_EXIT_INSTR_OFFSETS
	.align		4
        /*0be0*/ 	.byte	0x04, 0x1c
        /*0be2*/ 	.short	(.L_49 - .L_48)


	//   ....[0]....
.L_48:
        /*0be4*/ 	.word	0x00002b00


	//   ....[1]....
        /*0be8*/ 	.word	0x00003010


	//   ....[2]....
        /*0bec*/ 	.word	0x00003070


	//   ....[3]....
        /*0bf0*/ 	.word	0x00003ff0


	//   ....[4]....
        /*0bf4*/ 	.word	0x00005760


	//   ....[5]....
        /*0bf8*/ 	.word	0x000057a0


	//   ....[6]....
        /*0bfc*/ 	.word	0x0000b730


	//   ....[7]....
        /*0c00*/ 	.word	0x0000b7b0


	//   ....[8]....
        /*0c04*/ 	.word	0x0000b7e0


	//   ....[9]....
        /*0c08*/ 	.word	0x0000b860


	//----- nvinfo : EIATTR_MAX_THREADS
	.align		4
.L_49:
        /*0c0c*/ 	.byte	0x04, 0x05
        /*0c0e*/ 	.short	(.L_51 - .L_50)
.L_50:
        /*0c10*/ 	.word	0x00000100
        /*0c14*/ 	.word	0x00000001
        /*0c18*/ 	.word	0x00000001


	//----- nvinfo : EIATTR_CRS_STACK_SIZE
	.align		4
.L_51:
        /*0c1c*/ 	.byte	0x04, 0x1e
        /*0c1e*/ 	.short	(.L_53 - .L_52)
.L_52:
        /*0c20*/ 	.word	0x00000000


	//----- nvinfo : EIATTR_CBANK_PARAM_SIZE
	.align		4
.L_53:
        /*0c24*/ 	.byte	0x03, 0x19
        /*0c26*/ 	.short	0x0800


	//----- nvinfo : EIATTR_PARAM_CBANK
	.align		4
        /*0c28*/ 	.byte	0x04, 0x0a
        /*0c2a*/ 	.short	(.L_55 - .L_54)
	.align		4
.L_54:
        /*0c2c*/ 	.word	index@(.nv.constant0._ZN7cutlass13device_kernelINS_4gemm6kernel13GemmUniversalIN4cute5tupleIJiiiiEEENS1_10collective13CollectiveMmaINS1_35MainloopSm100TmaUmmaWarpSpecializedILi4ELi2ELi4ENS5_IJNS4_1CILi2EEESB_NSA_ILi1EEEEEEEENS5_IJNSA_ILi64EEENSA_ILi256EEENSA_ILi32EEEEEENS_10tfloat32_tENS5_IJlSC_lEEESJ_SK_NS4_8TiledMMAINS4_8MMA_AtomIJNS4_17SM100_MMA_TF32_SSISJ_SJ_fLi64ELi256ELNS4_4UMMA5MajorE0ELSP_0ELNSO_7ScaleInE0ELSQ_0EEEEEENS4_6LayoutINS5_IJSC_SC_SC_EEENS5_IJNSA_ILi0EEESV_SV_EEEEENS5_IJNS4_10UnderscoreESY_SY_EEEEENS4_23SM90_TMA_LOAD_MULTICASTENS4_14ComposedLayoutINS4_7SwizzleILi3ELi4ELi3EEENS4_18smem_ptr_flag_bitsILi32EEENST_INS5_IJNSA_ILi8EEESH_EEENS5_IJSH_SC_EEEEEEEvNS4_8identityES11_S1B_vS1C_EENS_8epilogue10collective18CollectiveEpilogueINS1E_23Sm100TmaWarpSpecializedILi4ELi2ELi16ELb1ELb0EEEJSI_NS5_IJNST_ISF_SC_EENST_ISH_SC_EEEEESJ_SK_SJ_SK_NS1E_6fusion15FusionCallbacksIS1I_NS1M_17LinearCombinationISJ_fSJ_fLNS_15FloatRoundStyleE2EEESI_S1L_JEEENS4_5SM1004TMEM4LOAD26SM100_TMEM_LOAD_16dp128b8xENS4_13SM90_TMA_LOADES1B_NS4_17SM75_U32x4_LDSM_NENS4_14SM90_TMA_STOREES1B_NS4_17SM90_U32x4_STSM_NENS4_39AutoVectorizingCopyWithAssumedAlignmentILi128EEEEEEvvEEEEvNT_6ParamsE)
        /*0c30*/ 	.short	0x0380
        /*0c32*/ 	.short	0x0800


	//----- nvinfo : EIATTR_SW_WAR
	.align		4
.L_55:
        /*0c34*/ 	.byte	0x04, 0x36
        /*0c36*/ 	.short	(.L_57 - .L_56)
.L_56:
        /*0c38*/ 	.word	0x00000008
.L_57:


//--------------------- .nv.callgraph             --------------------------
	.section	.nv.callgraph,"",@"SHT_CUDA_CALLGRAPH"
	.align	4
	.sectionentsize	8
	.align		4
        /*0000*/ 	.word	0x00000000
	.align		4
        /*0004*/ 	.word	0xffffffff
	.align		4
        /*0008*/ 	.word	index@(_ZN7cutlass13device_kernelINS_4gemm6kernel13GemmUniversalIN4cute5tupleIJiiiiEEENS1_10collective13CollectiveMmaINS1_35MainloopSm100TmaUmmaWarpSpecializedILi4ELi2ELi4ENS5_IJNS4_1CILi2EEESB_NSA_ILi1EEEEEEEENS5_IJNSA_ILi64EEENSA_ILi256EEENSA_ILi32EEEEEENS_10tfloat32_tENS5_IJlSC_lEEESJ_SK_NS4_8TiledMMAINS4_8MMA_AtomIJNS4_17SM100_MMA_TF32_SSISJ_SJ_fLi64ELi256ELNS4_4UMMA5MajorE0ELSP_0ELNSO_7ScaleInE0ELSQ_0EEEEEENS4_6LayoutINS5_IJSC_SC_SC_EEENS5_IJNSA_ILi0EEESV_SV_EEEEENS5_IJNS4_10UnderscoreESY_SY_EEEEENS4_23SM90_TMA_LOAD_MULTICASTENS4_14ComposedLayoutINS4_7SwizzleILi3ELi4ELi3EEENS4_18smem_ptr_flag_bitsILi32EEENST_INS5_IJNSA_ILi8EEESH_EEENS5_IJSH_SC_EEEEEEEvNS4_8identityES11_S1B_vS1C_EENS_8epilogue10collective18CollectiveEpilogueINS1E_23Sm100TmaWarpSpecializedILi4ELi2ELi16ELb1ELb0EEEJSI_NS5_IJNST_ISF_SC_EENST_ISH_SC_EEEEESJ_SK_SJ_SK_NS1E_6fusion15FusionCallbacksIS1I_NS1M_17LinearCombinationISJ_fSJ_fLNS_15FloatRoundStyleE2EEESI_S1L_JEEENS4_5SM1004TMEM4LOAD26SM100_TMEM_LOAD_16dp128b8xENS4_13SM90_TMA_LOADES1B_NS4_17SM75_U32x4_LDSM_NENS4_14SM90_TMA_STOREES1B_NS4_17SM90_U32x4_STSM_NENS4_39AutoVectorizingCopyWithAssumedAlignmentILi128EEEEEEvvEEEEvNT_6ParamsE)
	.align		4
        /*000c*/ 	.word	index@(__assertfail)
	.align		4
        /*0010*/ 	.word	0x00000000
	.align		4
        /*0014*/ 	.word	0xfffffffe
	.align		4
        /*0018*/ 	.word	0x00000000
	.align		4
        /*001c*/ 	.word	0xfffffffd
	.align		4
        /*0020*/ 	.word	0x00000000
	.align		4
        /*0024*/ 	.word	0xfffffffc


//--------------------- .nv.constant4             --------------------------
	.section	.nv.constant4,"a",@progbits
	.align	8
	.align		8
.nv.constant4:
        /*0000*/ 	.dword	__assertfail
	.align		8
        /*0008*/ 	.dword	__unnamed_1
	.align		8
        /*0010*/ 	.dword	__unnamed_2
	.align		8
        /*0018*/ 	.dword	_ZN40_INTERNAL_1e991318_4_k_cu_f1f4580f_112574cuda3std3__45__cpo5beginE
	.align		8
        /*0020*/ 	.dword	_ZN40_INTERNAL_1e991318_4_k_cu_f1f4580f_112574cuda3std3__45__cpo3endE
	.align		8
        /*0028*/ 	.dword	_ZN40_INTERNAL_1e991318_4_k_cu_f1f4580f_112574cuda3std3__45__cpo6cbeginE
	.align		8
        /*0030*/ 	.dword	_ZN40_INTERNAL_1e991318_4_k_cu_f1f4580f_112574cuda3std3__45__cpo4cendE
	.align		8
        /*0038*/ 	.dword	_ZN40_INTERNAL_1e991318_4_k_cu_f1f4580f_112574cuda3std3__442_GLOBAL__N__1e991318_4_k_cu_f1f4580f_112576ignoreE
	.align		8
        /*0040*/ 	.dword	_ZN40_INTERNAL_1e991318_4_k_cu_f1f4580f_112574cuda3std3__419piecewise_constructE
	.align		8
        /*0048*/ 	.dword	_ZN40_INTERNAL_1e991318_4_k_cu_f1f4580f_112574cuda3std3__48in_placeE
	.align		8
        /*0050*/ 	.dword	_ZN40_INTERNAL_1e991318_4_k_cu_f1f4580f_112574cuda3std6ranges3__45__cpo4swapE
	.align		8
        /*0058*/ 	.dword	_ZN40_INTERNAL_1e991318_4_k_cu_f1f4580f_112574cuda3std6ranges3__45__cpo9iter_moveE
	.align		8
        /*0060*/ 	.dword	_ZN40_INTERNAL_1e991318_4_k_cu_f1f4580f_112574cute7productE
	.align		8
        /*0068*/ 	.dword	_ZN40_INTERNAL_1e991318_4_k_cu_f1f4580f_112574cute1_E
	.align		8
        /*0070*/ 	.dword	$str$25
	.align		8
        /*0078*/ 	.dword	$str$26
	.align		8
        /*0080*/ 	.dword	$str$27
	.align		8
        /*0088*/ 	.dword	$str$28


//--------------------- .text._ZN7cutlass13device_kernelINS_4gemm6kernel13GemmUniversalIN4cute5tupleIJiiiiEEENS1_10collective13CollectiveMmaINS1_35MainloopSm100TmaUmmaWarpSpecializedILi4ELi2ELi4ENS5_IJNS4_1CILi2EEESB_NSA_ILi1EEEEEEEENS5_IJNSA_ILi64EEENSA_ILi256EEENSA_ILi32EEEEEENS_10tfloat32_tENS5_IJlSC_lEEESJ_SK_NS4_8TiledMMAINS4_8MMA_AtomIJNS4_17SM100_MMA_TF32_SSISJ_SJ_fLi64ELi256ELNS4_4UMMA5MajorE0ELSP_0ELNSO_7ScaleInE0ELSQ_0EEEEEENS4_6LayoutINS5_IJSC_SC_SC_EEENS5_IJNSA_ILi0EEESV_SV_EEEEENS5_IJNS4_10UnderscoreESY_SY_EEEEENS4_23SM90_TMA_LOAD_MULTICASTENS4_14ComposedLayoutINS4_7SwizzleILi3ELi4ELi3EEENS4_18smem_ptr_flag_bitsILi32EEENST_INS5_IJNSA_ILi8EEESH_EEENS5_IJSH_SC_EEEEEEEvNS4_8identityES11_S1B_vS1C_EENS_8epilogue10collective18CollectiveEpilogueINS1E_23Sm100TmaWarpSpecializedILi4ELi2ELi16ELb1ELb0EEEJSI_NS5_IJNST_ISF_SC_EENST_ISH_SC_EEEEESJ_SK_SJ_SK_NS1E_6fusion15FusionCallbacksIS1I_NS1M_17LinearCombinationISJ_fSJ_fLNS_15FloatRoundStyleE2EEESI_S1L_JEEENS4_5SM1004TMEM4LOAD26SM100_TMEM_LOAD_16dp128b8xENS4_13SM90_TMA_LOADES1B_NS4_17SM75_U32x4_LDSM_NENS4_14SM90_TMA_STOREES1B_NS4_17SM90_U32x4_STSM_NENS4_39AutoVectorizingCopyWithAssumedAlignmentILi128EEEEEEvvEEEEvNT_6ParamsE --------------------------
	.section	.text._ZN7cutlass13device_kernelINS_4gemm6kernel13GemmUniversalIN4cute5tupleIJiiiiEEENS1_10collective13CollectiveMmaINS1_35MainloopSm100TmaUmmaWarpSpecializedILi4ELi2ELi4ENS5_IJNS4_1CILi2EEESB_NSA_ILi1EEEEEEEENS5_IJNSA_ILi64EEENSA_ILi256EEENSA_ILi32EEEEEENS_10tfloat32_tENS5_IJlSC_lEEESJ_SK_NS4_8TiledMMAINS4_8MMA_AtomIJNS4_17SM100_MMA_TF32_SSISJ_SJ_fLi64ELi256ELNS4_4UMMA5MajorE0ELSP_0ELNSO_7ScaleInE0ELSQ_0EEEEEENS4_6LayoutINS5_IJSC_SC_SC_EEENS5_IJNSA_ILi0EEESV_SV_EEEEENS5_IJNS4_10UnderscoreESY_SY_EEEEENS4_23SM90_TMA_LOAD_MULTICASTENS4_14ComposedLayoutINS4_7SwizzleILi3ELi4ELi3EEENS4_18smem_ptr_flag_bitsILi32EEENST_INS5_IJNSA_ILi8EEESH_EEENS5_IJSH_SC_EEEEEEEvNS4_8identityES11_S1B_vS1C_EENS_8epilogue10collective18CollectiveEpilogueINS1E_23Sm100TmaWarpSpecializedILi4ELi2ELi16ELb1ELb0EEEJSI_NS5_IJNST_ISF_SC_EENST_ISH_SC_EEEEESJ_SK_SJ_SK_NS1E_6fusion15FusionCallbacksIS1I_NS1M_17LinearCombinationISJ_fSJ_fLNS_15FloatRoundStyleE2EEESI_S1L_JEEENS4_5SM1004TMEM4LOAD26SM100_TMEM_LOAD_16dp128b8xENS4_13SM90_TMA_LOADES1B_NS4_17SM75_U32x4_LDSM_NENS4_14SM90_TMA_STOREES1B_NS4_17SM90_U32x4_STSM_NENS4_39AutoVectorizingCopyWithAssumedAlignmentILi128EEEEEEvvEEEEvNT_6ParamsE,"ax",@progbits
	.align	128
.text._ZN7cutlass13device_kernelINS_4gemm6kernel13GemmUniversalIN4cute5tupleIJiiiiEEENS1_10collective13CollectiveMmaINS1_35MainloopSm100TmaUmmaWarpSpecializedILi4ELi2ELi4ENS5_IJNS4_1CILi2EEESB_NSA_ILi1EEEEEEEENS5_IJNSA_ILi64EEENSA_ILi256EEENSA_ILi32EEEEEENS_10tfloat32_tENS5_IJlSC_lEEESJ_SK_NS4_8TiledMMAINS4_8MMA_AtomIJNS4_17SM100_MMA_TF32_SSISJ_SJ_fLi64ELi256ELNS4_4UMMA5MajorE0ELSP_0ELNSO_7ScaleInE0ELSQ_0EEEEEENS4_6LayoutINS5_IJSC_SC_SC_EEENS5_IJNSA_ILi0EEESV_SV_EEEEENS5_IJNS4_10UnderscoreESY_SY_EEEEENS4_23SM90_TMA_LOAD_MULTICASTENS4_14ComposedLayoutINS4_7SwizzleILi3ELi4ELi3EEENS4_18smem_ptr_flag_bitsILi32EEENST_INS5_IJNSA_ILi8EEESH_EEENS5_IJSH_SC_EEEEEEEvNS4_8identityES11_S1B_vS1C_EENS_8epilogue10collective18CollectiveEpilogueINS1E_23Sm100TmaWarpSpecializedILi4ELi2ELi16ELb1ELb0EEEJSI_NS5_IJNST_ISF_SC_EENST_ISH_SC_EEEEESJ_SK_SJ_SK_NS1E_6fusion15FusionCallbacksIS1I_NS1M_17LinearCombinationISJ_fSJ_fLNS_15FloatRoundStyleE2EEESI_S1L_JEEENS4_5SM1004TMEM4LOAD26SM100_TMEM_LOAD_16dp128b8xENS4_13SM90_TMA_LOADES1B_NS4_17SM75_U32x4_LDSM_NENS4_14SM90_TMA_STOREES1B_NS4_17SM90_U32x4_STSM_NENS4_39AutoVectorizingCopyWithAssumedAlignmentILi128EEEEEEvvEEEEvNT_6ParamsE:
        .type           _ZN7cutlass13device_kernelINS_4gemm6kernel13GemmUniversalIN4cute5tupleIJiiiiEEENS1_10collective13CollectiveMmaINS1_35MainloopSm100TmaUmmaWarpSpecializedILi4ELi2ELi4ENS5_IJNS4_1CILi2EEESB_NSA_ILi1EEEEEEEENS5_IJNSA_ILi64EEENSA_ILi256EEENSA_ILi32EEEEEENS_10tfloat32_tENS5_IJlSC_lEEESJ_SK_NS4_8TiledMMAINS4_8MMA_AtomIJNS4_17SM100_MMA_TF32_SSISJ_SJ_fLi64ELi256ELNS4_4UMMA5MajorE0ELSP_0ELNSO_7ScaleInE0ELSQ_0EEEEEENS4_6LayoutINS5_IJSC_SC_SC_EEENS5_IJNSA_ILi0EEESV_SV_EEEEENS5_IJNS4_10UnderscoreESY_SY_EEEEENS4_23SM90_TMA_LOAD_MULTICASTENS4_14ComposedLayoutINS4_7SwizzleILi3ELi4ELi3EEENS4_18smem_ptr_flag_bitsILi32EEENST_INS5_IJNSA_ILi8EEESH_EEENS5_IJSH_SC_EEEEEEEvNS4_8identityES11_S1B_vS1C_EENS_8epilogue10collective18CollectiveEpilogueINS1E_23Sm100TmaWarpSpecializedILi4ELi2ELi16ELb1ELb0EEEJSI_NS5_IJNST_ISF_SC_EENST_ISH_SC_EEEEESJ_SK_SJ_SK_NS1E_6fusion15FusionCallbacksIS1I_NS1M_17LinearCombinationISJ_fSJ_fLNS_15FloatRoundStyleE2EEESI_S1L_JEEENS4_5SM1004TMEM4LOAD26SM100_TMEM_LOAD_16dp128b8xENS4_13SM90_TMA_LOADES1B_NS4_17SM75_U32x4_LDSM_NENS4_14SM90_TMA_STOREES1B_NS4_17SM90_U32x4_STSM_NENS4_39AutoVectorizingCopyWithAssumedAlignmentILi128EEEEEEvvEEEEvNT_6ParamsE,@function
        .size           _ZN7cutlass13device_kernelINS_4gemm6kernel13GemmUniversalIN4cute5tupleIJiiiiEEENS1_10collective13CollectiveMmaINS1_35MainloopSm100TmaUmmaWarpSpecializedILi4ELi2ELi4ENS5_IJNS4_1CILi2EEESB_NSA_ILi1EEEEEEEENS5_IJNSA_ILi64EEENSA_ILi256EEENSA_ILi32EEEEEENS_10tfloat32_tENS5_IJlSC_lEEESJ_SK_NS4_8TiledMMAINS4_8MMA_AtomIJNS4_17SM100_MMA_TF32_SSISJ_SJ_fLi64ELi256ELNS4_4UMMA5MajorE0ELSP_0ELNSO_7ScaleInE0ELSQ_0EEEEEENS4_6LayoutINS5_IJSC_SC_SC_EEENS5_IJNSA_ILi0EEESV_SV_EEEEENS5_IJNS4_10UnderscoreESY_SY_EEEEENS4_23SM90_TMA_LOAD_MULTICASTENS4_14ComposedLayoutINS4_7SwizzleILi3ELi4ELi3EEENS4_18smem_ptr_flag_bitsILi32EEENST_INS5_IJNSA_ILi8EEESH_EEENS5_IJSH_SC_EEEEEEEvNS4_8identityES11_S1B_vS1C_EENS_8epilogue10collective18CollectiveEpilogueINS1E_23Sm100TmaWarpSpecializedILi4ELi2ELi16ELb1ELb0EEEJSI_NS5_IJNST_ISF_SC_EENST_ISH_SC_EEEEESJ_SK_SJ_SK_NS1E_6fusion15FusionCallbacksIS1I_NS1M_17LinearCombinationISJ_fSJ_fLNS_15FloatRoundStyleE2EEESI_S1L_JEEENS4_5SM1004TMEM4LOAD26SM100_TMEM_LOAD_16dp128b8xENS4_13SM90_TMA_LOADES1B_NS4_17SM75_U32x4_LDSM_NENS4_14SM90_TMA_STOREES1B_NS4_17SM90_U32x4_STSM_NENS4_39AutoVectorizingCopyWithAssumedAlignmentILi128EEEEEEvvEEEEvNT_6ParamsE,(.L_x_227 - _ZN7cutlass13device_kernelINS_4gemm6kernel13GemmUniversalIN4cute5tupleIJiiiiEEENS1_10collective13CollectiveMmaINS1_35MainloopSm100TmaUmmaWarpSpecializedILi4ELi2ELi4ENS5_IJNS4_1CILi2EEESB_NSA_ILi1EEEEEEEENS5_IJNSA_ILi64EEENSA_ILi256EEENSA_ILi32EEEEEENS_10tfloat32_tENS5_IJlSC_lEEESJ_SK_NS4_8TiledMMAINS4_8MMA_AtomIJNS4_17SM100_MMA_TF32_SSISJ_SJ_fLi64ELi256ELNS4_4UMMA5MajorE0ELSP_0ELNSO_7ScaleInE0ELSQ_0EEEEEENS4_6LayoutINS5_IJSC_SC_SC_EEENS5_IJNSA_ILi0EEESV_SV_EEEEENS5_IJNS4_10UnderscoreESY_SY_EEEEENS4_23SM90_TMA_LOAD_MULTICASTENS4_14ComposedLayoutINS4_7SwizzleILi3ELi4ELi3EEENS4_18smem_ptr_flag_bitsILi32EEENST_INS5_IJNSA_ILi8EEESH_EEENS5_IJSH_SC_EEEEEEEvNS4_8identityES11_S1B_vS1C_EENS_8epilogue10collective18CollectiveEpilogueINS1E_23Sm100TmaWarpSpecializedILi4ELi2ELi16ELb1ELb0EEEJSI_NS5_IJNST_ISF_SC_EENST_ISH_SC_EEEEESJ_SK_SJ_SK_NS1E_6fusion15FusionCallbacksIS1I_NS1M_17LinearCombinationISJ_fSJ_fLNS_15FloatRoundStyleE2EEESI_S1L_JEEENS4_5SM1004TMEM4LOAD26SM100_TMEM_LOAD_16dp128b8xENS4_13SM90_TMA_LOADES1B_NS4_17SM75_U32x4_LDSM_NENS4_14SM90_TMA_STOREES1B_NS4_17SM90_U32x4_STSM_NENS4_39AutoVectorizingCopyWithAssumedAlignmentILi128EEEEEEvvEEEEvNT_6ParamsE)
        .other          _ZN7cutlass13device_kernelINS_4gemm6kernel13GemmUniversalIN4cute5tupleIJiiiiEEENS1_10collective13CollectiveMmaINS1_35MainloopSm100TmaUmmaWarpSpecializedILi4ELi2ELi4ENS5_IJNS4_1CILi2EEESB_NSA_ILi1EEEEEEEENS5_IJNSA_ILi64EEENSA_ILi256EEENSA_ILi32EEEEEENS_10tfloat32_tENS5_IJlSC_lEEESJ_SK_NS4_8TiledMMAINS4_8MMA_AtomIJNS4_17SM100_MMA_TF32_SSISJ_SJ_fLi64ELi256ELNS4_4UMMA5MajorE0ELSP_0ELNSO_7ScaleInE0ELSQ_0EEEEEENS4_6LayoutINS5_IJSC_SC_SC_EEENS5_IJNSA_ILi0EEESV_SV_EEEEENS5_IJNS4_10UnderscoreESY_SY_EEEEENS4_23SM90_TMA_LOAD_MULTICASTENS4_14ComposedLayoutINS4_7SwizzleILi3ELi4ELi3EEENS4_18smem_ptr_flag_bitsILi32EEENST_INS5_IJNSA_ILi8EEESH_EEENS5_IJSH_SC_EEEEEEEvNS4_8identityES11_S1B_vS1C_EENS_8epilogue10collective18CollectiveEpilogueINS1E_23Sm100TmaWarpSpecializedILi4ELi2ELi16ELb1ELb0EEEJSI_NS5_IJNST_ISF_SC_EENST_ISH_SC_EEEEESJ_SK_SJ_SK_NS1E_6fusion15FusionCallbacksIS1I_NS1M_17LinearCombinationISJ_fSJ_fLNS_15FloatRoundStyleE2EEESI_S1L_JEEENS4_5SM1004TMEM4LOAD26SM100_TMEM_LOAD_16dp128b8xENS4_13SM90_TMA_LOADES1B_NS4_17SM75_U32x4_LDSM_NENS4_14SM90_TMA_STOREES1B_NS4_17SM90_U32x4_STSM_NENS4_39AutoVectorizingCopyWithAssumedAlignmentILi128EEEEEEvvEEEEvNT_6ParamsE,@"STO_CUDA_ENTRY STV_DEFAULT"
_ZN7cutlass13device_kernelINS_4gemm6kernel13GemmUniversalIN4cute5tupleIJiiiiEEENS1_10collective13CollectiveMmaINS1_35MainloopSm100TmaUmmaWarpSpecializedILi4ELi2ELi4ENS5_IJNS4_1CILi2EEESB_NSA_ILi1EEEEEEEENS5_IJNSA_ILi64EEENSA_ILi256EEENSA_ILi32EEEEEENS_10tfloat32_tENS5_IJlSC_lEEESJ_SK_NS4_8TiledMMAINS4_8MMA_AtomIJNS4_17SM100_MMA_TF32_SSISJ_SJ_fLi64ELi256ELNS4_4UMMA5MajorE0ELSP_0ELNSO_7ScaleInE0ELSQ_0EEEEEENS4_6LayoutINS5_IJSC_SC_SC_EEENS5_IJNSA_ILi0EEESV_SV_EEEEENS5_IJNS4_10UnderscoreESY_SY_EEEEENS4_23SM90_TMA_LOAD_MULTICASTENS4_14ComposedLayoutINS4_7SwizzleILi3ELi4ELi3EEENS4_18smem_ptr_flag_bitsILi32EEENST_INS5_IJNSA_ILi8EEESH_EEENS5_IJSH_SC_EEEEEEEvNS4_8identityES11_S1B_vS1C_EENS_8epilogue10collective18CollectiveEpilogueINS1E_23Sm100TmaWarpSpecializedILi4ELi2ELi16ELb1ELb0EEEJSI_NS5_IJNST_ISF_SC_EENST_ISH_SC_EEEEESJ_SK_SJ_SK_NS1E_6fusion15FusionCallbacksIS1I_NS1M_17LinearCombinationISJ_fSJ_fLNS_15FloatRoundStyleE2EEESI_S1L_JEEENS4_5SM1004TMEM4LOAD26SM100_TMEM_LOAD_16dp128b8xENS4_13SM90_TMA_LOADES1B_NS4_17SM75_U32x4_LDSM_NENS4_14SM90_TMA_STOREES1B_NS4_17SM90_U32x4_STSM_NENS4_39AutoVectorizingCopyWithAssumedAlignmentILi128EEEEEEvvEEEEvNT_6ParamsE:
[----:B------:R-:W1:Y:S01]  /*0000*/  LDC R1, c[0x0][0x37c] ;  /* 0x0000df00ff017b82 */ /* 0x000e620000000800 */
[----:B------:R-:W2:Y:S01]  /*0010*/  S2R R75, SR_TID.X ;  /* 0x00000000004b7919 */ /* 0x000ea20000002100 */
[----:B------:R-:W3:Y:S01]  /*0020*/  LDCU.64 UR8, c[0x0][0x890] ;  /* 0x00011200ff0877ac */ /* 0x000ee20008000a00 */
[----:B------:R-:W-:Y:S02]  /*0030*/  PRMT R63, RZ, 0x7610, R63 ;  /* 0x00007610ff3f7816 */ /* 0x000fe4000000003f */
[----:B------:R-:W-:Y:S01]  /*0040*/  ELECT P3, URZ, PT ;  /* 0x0000000000ff782f */ /* 0x000fe20003860000 */
[----:B---3--:R-:W-:-:S04]  /*0050*/  UISETP.NE.U32.AND UP0, UPT, UR8, URZ, UPT ;  /* 0x000000ff0800728c */ /* 0x008fc8000bf05070 */
[----:B------:R-:W-:Y:S01]  /*0060*/  UISETP.NE.AND.EX UP0, UPT, UR9, URZ, UPT, UP0 ;  /* 0x000000ff0900728c */ /* 0x000fe2000bf05300 */
[----:B--2---:R-:W-:-:S05]  /*0070*/  SHF.R.U32.HI R64, RZ, 0x5, R75 ;  /* 0x00000005ff407819 */ /* 0x004fca000001164b */
[----:B------:R-:W2:Y:S02]  /*0080*/  SHFL.IDX PT, R0, R64, RZ, 0x1f ;  /* 0x00001fff40007589 */ /* 0x000ea400000e0000 */
[----:B--2---:R-:W-:Y:S01]  /*0090*/  R2UR UR17, R0 ;  /* 0x00000000001172ca */ /* 0x004fe200000e0000 */
[----:B-1----:R-:W-:-:S14]  /*00a0*/  BRA.U UP0, `(.L_x_0) ;  /* 0x0000000100307547 */ /* 0x002fdc000b800000 */
[----:B------:R-:W1:Y:S02]  /*00b0*/  LDCU.64 UR4, c[0x0][0x888] ;  /* 0x00011100ff0477ac */ /* 0x000e640008000a00 */
[----:B-1----:R-:W-:-:S04]  /*00c0*/  UISETP.NE.U32.AND UP0, UPT, UR4, URZ, UPT ;  /* 0x000000ff0400728c */ /* 0x002fc8000bf05070 */
[----:B------:R-:W-:-:S09]  /*00d0*/  UISETP.NE.AND.EX UP0, UPT, UR5, URZ, UPT, UP0 ;  /* 0x000000ff0500728c */ /* 0x000fd2000bf05300 */
[----:B------:R-:W-:Y:S05]  /*00e0*/  BRA.U !UP0, `(.L_x_1) ;  /* 0x0000000108147547 */ /* 0x000fea000b800000 */
[----:B------:R-:W1:Y:S01]  /*00f0*/  LDC.64 R2, c[0x0][0x888] ;  /* 0x00022200ff027b82 */ /* 0x000e620000000a00 */
[----:B------:R-:W1:Y:S02]  /*0100*/  LDCU.64 UR4, c[0x0][0x358] ;  /* 0x00006b00ff0477ac */ /* 0x000e640008000a00 */
[----:B-1----:R1:W5:Y:S01]  /*0110*/  LDG.E R27, desc[UR4][R2.64] ;  /* 0x00000004021b7981 */ /* 0x002362000c1e1900 */
[----:B------:R-:W-:Y:S01]  /*0120*/  HFMA2 R63, -RZ, RZ, 0, 5.9604644775390625e-08 ;  /* 0x00000001ff3f7431 */ /* 0x000fe200000001ff */
[----:B------:R-:W-:Y:S05]  /*0130*/  BRA `(.L_x_0) ;  /* 0x00000000000c7947 */ /* 0x000fea0003800000 */
.L_x_1:
[----:B------:R-:W1:Y:S01]  /*0140*/  LDCU UR4, c[0x0][0x880] ;  /* 0x00011000ff0477ac */ /* 0x000e620008000800 */
[----:B------:R-:W-:Y:S01]  /*0150*/  HFMA2 R63, -RZ, RZ, 0, 5.9604644775390625e-08 ;  /* 0x00000001ff3f7431 */ /* 0x000fe200000001ff */
[----:B-1----:R-:W-:-:S07]  /*0160*/  MOV R27, UR4 ;  /* 0x00000004001b7c02 */ /* 0x002fce0008000f00 */
.L_x_0:
[----:B------:R-:W2:Y:S02]  /*0170*/  LDCU.64 UR4, c[0x0][0x8b0] ;  /* 0x00011600ff0477ac */ /* 0x000ea40008000a00 */
[----:B--2---:R-:W-:-:S04]  /*0180*/  UISETP.NE.U32.AND UP0, UPT, UR4, URZ, UPT ;  /* 0x000000ff0400728c */ /* 0x004fc8000bf05070 */
[----:B------:R-:W-:-:S09]  /*0190*/  UISETP.NE.AND.EX UP0, UPT, UR5, URZ, UPT, UP0 ;  /* 0x000000ff0500728c */ /* 0x000fd2000bf05300 */
[----:B------:R-:W-:Y:S05]  /*01a0*/  BRA.U UP0, `(.L_x_2) ;  /* 0x0000000100287547 */ /* 0x000fea000b800000 */
[----:B------:R-:W2:Y:S02]  /*01b0*/  LDCU.64 UR4, c[0x0][0x8a8] ;  /* 0x00011500ff0477ac */ /* 0x000ea40008000a00 */
[----:B--2---:R-:W-:-:S04]  /*01c0*/  UISETP.NE.U32.AND UP0, UPT, UR4, URZ, UPT ;  /* 0x000000ff0400728c */ /* 0x004fc8000bf05070 */
[----:B------:R-:W-:-:S09]  /*01d0*/  UISETP.NE.AND.EX UP0, UPT, UR5, URZ, UPT, UP0 ;  /* 0x000000ff0500728c */ /* 0x000fd2000bf05300 */
[----:B------:R-:W-:Y:S05]  /*01e0*/  BRA.U !UP0, `(.L_x_3) ;  /* 0x0000000108107547 */ /* 0x000fea000b800000 */
[----:B------:R-:W2:Y:S01]  /*01f0*/  LDC.64 R24, c[0x0][0x8a8] ;  /* 0x00022a00ff187b82 */ /* 0x000ea20000000a00 */
[----:B------:R-:W2:Y:S02]  /*0200*/  LDCU.64 UR4, c[0x0][0x358] ;  /* 0x00006b00ff0477ac */ /* 0x000ea40008000a00 */
[----:B--2---:R2:W5:Y:S01]  /*0210*/  LDG.E R24, desc[UR4][R24.64] ;  /* 0x0000000418187981 */ /* 0x004562000c1e1900 */
[----:B------:R-:W-:Y:S05]  /*0220*/  BRA `(.L_x_2) ;  /* 0x0000000000087947 */ /* 0x000fea0003800000 */
.L_x_3:
[----:B------:R-:W2:Y:S02]  /*0230*/  LDCU UR4, c[0x0][0x8a0] ;  /* 0x00011400ff0477ac */ /* 0x000ea40008000800 */
[----:B--2---:R-:W-:Y:S02]  /*0240*/  MOV R24, UR4 ;  /* 0x0000000400187c02 */ /* 0x004fe40008000f00 */
.L_x_2:
[----:B------:R-:W-:Y:S01]  /*0250*/  IMAD.U32 R0, RZ, RZ, UR17 ;  /* 0x00000011ff007e24 */ /* 0x000fe2000f8e00ff */
[----:B------:R-:W-:Y:S04]  /*0260*/  BSSY.RECONVERGENT B0, `(.L_x_4) ;  /* 0x000000c000007945 */ /* 0x000fe80003800200 */
[C---:B------:R-:W-:Y:S02]  /*0270*/  ISETP.NE.OR P1, PT, R0.reuse, 0x1, !P3 ;  /* 0x000000010000780c */ /* 0x040fe40005f25670 */
[----:B------:R-:W-:-:S11]  /*0280*/  ISETP.NE.OR P0, PT, R0, 0x3, !P3 ;  /* 0x000000030000780c */ /* 0x000fd60005f05670 */
[----:B------:R-:W-:Y:S05]  /*0290*/  @P1 BRA `(.L_x_5) ;  /* 0x0000000000201947 */ /* 0x000fea0003800000 */
[----:B------:R-:W3:Y:S02]  /*02a0*/  LDCU.64 UR4, c[0x0][0x348] ;  /* 0x00006900ff0477ac */ /* 0x000ee40008000a00 */
[----:B---3--:R-:W-:Y:S02]  /*02b0*/  UIADD3 UR6, UP1, UPT, UR4, 0x80, URZ ;  /* 0x0000008004067890 */ /* 0x008fe4000ff3e0ff */
[----:B------:R-:W-:Y:S02]  /*02c0*/  UIADD3 UR4, UP0, UPT, UR4, 0x180, URZ ;  /* 0x0000018004047890 */ /* 0x000fe4000ff1e0ff */
[----:B------:R-:W-:Y:S02]  /*02d0*/  UIADD3.X UR7, UPT, UPT, URZ, UR5, URZ, UP1, !UPT ;  /* 0x00000005ff077290 */ /* 0x000fe40008ffe4ff */
[----:B------:R-:W-:-:S07]  /*02e0*/  UIADD3.X UR5, UPT, UPT, URZ, UR5, URZ, UP0, !UPT ;  /* 0x00000005ff057290 */ /* 0x000fce00087fe4ff */
[----:B------:R3:W-:Y:S02]  /*02f0*/  UTMACCTL.PF [UR6] ;  /* 0x00000000060079b9 */ /* 0x0007e40008040000 */
[----:B------:R3:W-:Y:S02]  /*0300*/  UTMACCTL.PF [UR4] ;  /* 0x00000000040079b9 */ /* 0x0007e40008040000 */
[----:B---3--:R-:W-:Y:S01]  /*0310*/  NOP ;  /* 0x0000000000007918 */ /* 0x008fe20000000000 */
.L_x_5:
[----:B------:R-:W-:Y:S05]  /*0320*/  BSYNC.RECONVERGENT B0 ;  /* 0x0000000000007941 */ /* 0x000fea0003800200 */
.L_x_4:
[----:B------:R-:W-:Y:S04]  /*0330*/  BSSY.RECONVERGENT B0, `(.L_x_6) ;  /* 0x000000a000007945 */ /* 0x000fe80003800200 */
        /* <DEDUP_REMOVED lines=9> */
.L_x_7:
[----:B------:R-:W-:Y:S05]  /*03d0*/  BSYNC.RECONVERGENT B0 ;  /* 0x0000000000007941 */ /* 0x000fea0003800200 */
.L_x_6:
[----:B------:R-:W3:Y:S01]  /*03e0*/  LDCU.64 UR4, c[0x0][0x888] ;  /* 0x00011100ff0477ac */ /* 0x000ee20008000a00 */
[----:B------:R-:W-:Y:S02]  /*03f0*/  UISETP.EQ.U32.AND UP1, UPT, UR8, URZ, UPT ;  /* 0x000000ff0800728c */ /* 0x000fe4000bf22070 */
[----:B------:R-:W-:Y:S02]  /*0400*/  UPLOP3.LUT UP3, UPT, UPT, UPT, UPT, 0x80, 0x8 ;  /* 0x000000000008789c */ /* 0x000fe40003f6f070 */
[----:B---3--:R-:W-:-:S04]  /*0410*/  UISETP.NE.U32.AND UP0, UPT, UR4, URZ, UPT ;  /* 0x000000ff0400728c */ /* 0x008fc8000bf05070 */
[----:B------:R-:W-:-:S04]  /*0420*/  UISETP.NE.AND.EX UP0, UPT, UR5, URZ, UPT, UP0 ;  /* 0x000000ff0500728c */ /* 0x000fc8000bf05300 */
[----:B------:R-:W-:-:S04]  /*0430*/  UISETP.EQ.OR.EX UP2, UPT, UR9, URZ, !UP0, UP1 ;  /* 0x000000ff0900728c */ /* 0x000fc8000c742710 */
[----:B------:R-:W-:-:S06]  /*0440*/  UP2UR UR4, UPR, URZ, 0x4 ;  /* 0x00000004ff047883 */ /* 0x000fcc0008000000 */
[----:B------:R-:W-:Y:S01]  /*0450*/  MOV R67, UR4 ;  /* 0x0000000400437c02 */ /* 0x000fe20008000f00 */
[----:B------:R-:W-:Y:S06]  /*0460*/  BRA.U !UP2, `(.L_x_8) ;  /* 0x000000010a207547 */ /* 0x000fec000b800000 */
[----:B------:R-:W-:Y:S01]  /*0470*/  UISETP.NE.U32.AND UP1, UPT, UR8, URZ, UPT ;  /* 0x000000ff0800728c */ /* 0x000fe2000bf25070 */
[----:B-----5:R-:W-:Y:S01]  /*0480*/  FSETP.NEU.AND P0, PT, R27, RZ, PT ;  /* 0x000000ff1b00720b */ /* 0x020fe20003f0d000 */
[----:B------:R-:W-:Y:S02]  /*0490*/  USEL UR4, URZ, 0xffffffff, UP0 ;  /* 0xffffffffff047887 */ /* 0x000fe40008000000 */
[----:B------:R-:W-:-:S10]  /*04a0*/  UISETP.NE.AND.EX UP1, UPT, UR9, URZ, UPT, UP1 ;  /* 0x000000ff0900728c */ /* 0x000fd4000bf25310 */
[----:B------:R-:W-:Y:S01]  /*04b0*/  VOTEU.ANY UP0, P0 ;  /* 0x0000000000ff7886 */ /* 0x000fe20000000100 */
[----:B------:R-:W-:-:S04]  /*04c0*/  @!UP1 USEL UR4, URZ, 0xffffffff, UP0 ;  /* 0xffffffffff049887 */ /* 0x000fc80008000000 */
[----:B------:R-:W-:-:S04]  /*04d0*/  ULOP3.LUT UR4, UR4, 0x1, URZ, 0xc0, !UPT ;  /* 0x0000000104047892 */ /* 0x000fc8000f8ec0ff */
[----:B------:R-:W-:-:S11]  /*04e0*/  UISETP.NE.U32.AND UP3, UPT, UR4, 0x1, UPT ;  /* 0x000000010400788c */ /* 0x000fd6000bf65070 */
.L_x_8:
[----:B-1----:R-:W1:Y:S01]  /*04f0*/  SHFL.IDX PT, R2, R64, RZ, 0x1f ;  /* 0x00001fff40027589 */ /* 0x002e6200000e0000 */
[----:B------:R-:W-:-:S04]  /*0500*/  UISETP.NE.AND UP0, UPT, UR17, 0x2, UPT ;  /* 0x000000021100788c */ /* 0x000fc8000bf05270 */
[----:B------:R-:W-:Y:S01]  /*0510*/  USEL UR53, URZ, 0x1, UP0 ;  /* 0x00000001ff357887 */ /* 0x000fe20008000000 */
[----:B-1----:R-:W-:-:S13]  /*0520*/  ISETP.NE.AND P0, PT, R2, RZ, PT ;  /* 0x000000ff0200720c */ /* 0x002fda0003f05270 */
[----:B------:R-:W-:Y:S05]  /*0530*/  @P0 BRA `(.L_x_9) ;  /* 0x0000000000580947 */ /* 0x000fea0003800000 */
[----:B------:R-:W1:Y:S01]  /*0540*/  S2UR UR4, SR_CgaCtaId ;  /* 0x00000000000479c3 */ /* 0x000e620000008800 */
[----:B------:R-:W-:Y:S01]  /*0550*/  UMOV UR5, 0x400 ;  /* 0x0000040000057882 */ /* 0x000fe20000000000 */
[----:B------:R-:W-:Y:S01]  /*0560*/  UMOV UR8, 0x1 ;  /* 0x0000000100087882 */ /* 0x000fe20000000000 */
[----:B------:R-:W-:Y:S01]  /*0570*/  UMOV UR6, 0x3 ;  /* 0x0000000300067882 */ /* 0x000fe20000000000 */
[----:B------:R-:W-:-:S04]  /*0580*/  UIADD3 UR8, UPT, UPT, -UR8, 0x100000, URZ ;  /* 0x0010000008087890 */ /* 0x000fc8000fffe1ff */
[----:B------:R-:W-:Y:S02]  /*0590*/  USHF.L.U32 UR9, UR8, 0xb, URZ ;  /* 0x0000000b08097899 */ /* 0x000fe400080006ff */
[----:B------:R-:W-:Y:S02]  /*05a0*/  USHF.L.U32 UR8, UR8, 0x1, URZ ;  /* 0x0000000108087899 */ /* 0x000fe400080006ff */
[----:B------:R-:W-:-:S04]  /*05b0*/  UIADD3 UR6, UPT, UPT, -UR6, 0x100000, URZ ;  /* 0x0010000006067890 */ /* 0x000fc8000fffe1ff */
[----:B------:R-:W-:Y:S02]  /*05c0*/  USHF.L.U32 UR7, UR6, 0xb, URZ ;  /* 0x0000000b06077899 */ /* 0x000fe400080006ff */
[----:B------:R-:W-:Y:S01]  /*05d0*/  USHF.L.U32 UR6, UR6, 0x1, URZ ;  /* 0x0000000106067899 */ /* 0x000fe200080006ff */
[----:B------:R-:W-:Y:S01]  /*05e0*/  ELECT P0, URZ, PT ;  /* 0x0000000000ff782f */ /* 0x000fe20003800000 */
[----:B-1----:R-:W-:Y:S01]  /*05f0*/  ULEA UR4, UR4, UR5, 0x18 ;  /* 0x0000000504047291 */ /* 0x002fe2000f8ec0ff */
[----:B------:R-:W1:Y:S11]  /*0600*/  FENCE.VIEW.ASYNC.S ;  /* 0x00000000000073c6 */ /* 0x000e760000000000 */
[----:B-1----:R1:W3:Y:S01]  /*0610*/  SYNCS.EXCH.64 URZ, [UR4], UR8 ;  /* 0x0000000804ff75b2 */ /* 0x0022e20008000100 */
[----:B------:R1:W4:Y:S01]  /*0620*/  SYNCS.EXCH.64 URZ, [UR4+0x20], UR6 ;  /* 0x0000200604ff75b2 */ /* 0x0003220008000100 */
[----:B------:R1:W1:Y:S01]  /*0630*/  SYNCS.EXCH.64 URZ, [UR4+0x8], UR8 ;  /* 0x0000080804ff75b2 */ /* 0x0002620008000100 */
[----:B------:R1:W1:Y:S01]  /*0640*/  SYNCS.EXCH.64 URZ, [UR4+0x28], UR6 ;  /* 0x0000280604ff75b2 */ /* 0x0002620008000100 */
[----:B------:R1:W1:Y:S01]  /*0650*/  SYNCS.EXCH.64 URZ, [UR4+0x10], UR8 ;  /* 0x0000100804ff75b2 */ /* 0x0002620008000100 */
[----:B------:R1:W1:Y:S01]  /*0660*/  SYNCS.EXCH.64 URZ, [UR4+0x30], UR6 ;  /* 0x0000300604ff75b2 */ /* 0x0002620008000100 */
[----:B------:R1:W1:Y:S01]  /*0670*/  SYNCS.EXCH.64 URZ, [UR4+0x18], UR8 ;  /* 0x0000180804ff75b2 */ /* 0x0002620008000100 */
[----:B------:R1:W1:Y:S01]  /*0680*/  SYNCS.EXCH.64 URZ, [UR4+0x38], UR6 ;  /* 0x0000380604ff75b2 */ /* 0x0002620008000100 */
[----:B------:R-:W-:Y:S01]  /*0690*/  NOP ;  /* 0x0000000000007918 */ /* 0x000fe20000000000 */
.L_x_9:
[----:B------:R-:W2:Y:S01]  /*06a0*/  SHFL.IDX PT, R2, R64, RZ, 0x1f ;  /* 0x00001fff40027589 */ /* 0x000ea200000e0000 */
[----:B------:R-:W-:Y:S01]  /*06b0*/  NOP ;  /* 0x0000000000007918 */ /* 0x000fe20000000000 */
[----:B--2---:R-:W-:-:S13]  /*06c0*/  ISETP.NE.AND P0, PT, R2, 0x1, PT ;  /* 0x000000010200780c */ /* 0x004fda0003f05270 */
[----:B------:R-:W-:Y:S05]  /*06d0*/  @P0 BRA `(.L_x_10) ;  /* 0x0000000000580947 */ /* 0x000fea0003800000 */
[----:B-1----:R-:W1:Y:S01]  /*06e0*/  S2UR UR4, SR_CgaCtaId ;  /* 0x00000000000479c3 */ /* 0x002e620000008800 */
        /* <DEDUP_REMOVED lines=12> */
[----:B-1----:R2:W1:Y:S01]  /*07b0*/  SYNCS.EXCH.64 URZ, [UR4+0x40], UR8 ;  /* 0x0000400804ff75b2 */ /* 0x0024620008000100 */
[----:B------:R2:W1:Y:S01]  /*07c0*/  SYNCS.EXCH.64 URZ, [UR4+0x60], UR6 ;  /* 0x0000600604ff75b2 */ /* 0x0004620008000100 */
[----:B------:R2:W1:Y:S01]  /*07d0*/  SYNCS.EXCH.64 URZ, [UR4+0x48], UR8 ;  /* 0x0000480804ff75b2 */ /* 0x0004620008000100 */
[----:B------:R2:W1:Y:S01]  /*07e0*/  SYNCS.EXCH.64 URZ, [UR4+0x68], UR6 ;  /* 0x0000680604ff75b2 */ /* 0x0004620008000100 */
[----:B------:R2:W1:Y:S01]  /*07f0*/  SYNCS.EXCH.64 URZ, [UR4+0x50], UR8 ;  /* 0x0000500804ff75b2 */ /* 0x0004620008000100 */
[----:B------:R2:W1:Y:S01]  /*0800*/  SYNCS.EXCH.64 URZ, [UR4+0x70], UR6 ;  /* 0x0000700604ff75b2 */ /* 0x0004620008000100 */
[----:B------:R2:W1:Y:S01]  /*0810*/  SYNCS.EXCH.64 URZ, [UR4+0x58], UR8 ;  /* 0x0000580804ff75b2 */ /* 0x0004620008000100 */
[----:B------:R2:W1:Y:S02]  /*0820*/  SYNCS.EXCH.64 URZ, [UR4+0x78], UR6 ;  /* 0x0000780604ff75b2 */ /* 0x0004640008000100 */
[----:B--2---:R-:W-:Y:S01]  /*0830*/  NOP ;  /* 0x0000000000007918 */ /* 0x004fe20000000000 */
.L_x_10:
[----:B------:R-:W2:Y:S01]  /*0840*/  SHFL.IDX PT, R2, R64, RZ, 0x1f ;  /* 0x00001fff40027589 */ /* 0x000ea200000e0000 */
[----:B------:R-:W-:Y:S01]  /*0850*/  NOP ;  /* 0x0000000000007918 */ /* 0x000fe20000000000 */
[----:B--2---:R-:W-:-:S13]  /*0860*/  ISETP.NE.AND P0, PT, R2, 0x3, PT ;  /* 0x000000030200780c */ /* 0x004fda0003f05270 */
[----:B------:R-:W-:Y:S05]  /*0870*/  @P0 BRA `(.L_x_11) ;  /* 0x0000000000300947 */ /* 0x000fea0003800000 */
[----:B-1----:R-:W1:Y:S01]  /*0880*/  S2UR UR4, SR_CgaCtaId ;  /* 0x00000000000479c3 */ /* 0x002e620000008800 */
[----:B------:R-:W-:Y:S01]  /*0890*/  UMOV UR6, 0x400 ;  /* 0x0000040000067882 */ /* 0x000fe20000000000 */
[----:B------:R-:W-:Y:S01]  /*08a0*/  UMOV UR5, 0x20 ;  /* 0x0000002000057882 */ /* 0x000fe20000000000 */
[----:B------:R-:W-:Y:S01]  /*08b0*/  ELECT P0, URZ, PT ;  /* 0x0000000000ff782f */ /* 0x000fe20003800000 */
[----:B-1----:R-:W-:Y:S02]  /*08c0*/  ULEA UR6, UR4, UR6, 0x18 ;  /* 0x0000000604067291 */ /* 0x002fe4000f8ec0ff */
[----:B------:R-:W-:-:S04]  /*08d0*/  UIADD3 UR4, UPT, UPT, -UR5, 0x100000, URZ ;  /* 0x0010000005047890 */ /* 0x000fc8000fffe1ff */
[----:B------:R-:W-:Y:S02]  /*08e0*/  USHF.L.U32 UR5, UR4, 0xb, URZ ;  /* 0x0000000b04057899 */ /* 0x000fe400080006ff */
[----:B------:R-:W-:Y:S01]  /*08f0*/  USHF.L.U32 UR4, UR4, 0x1, URZ ;  /* 0x0000000104047899 */ /* 0x000fe200080006ff */
[----:B------:R-:W1:Y:S11]  /*0900*/  FENCE.VIEW.ASYNC.S ;  /* 0x00000000000073c6 */ /* 0x000e760000000000 */
[----:B-1----:R2:W1:Y:S01]  /*0910*/  SYNCS.EXCH.64 URZ, [UR6+0x80], UR4 ;  /* 0x0000800406ff75b2 */ /* 0x0024620008000100 */
[----:B------:R2:W1:Y:S02]  /*0920*/  SYNCS.EXCH.64 URZ, [UR6+0x88], UR4 ;  /* 0x0000880406ff75b2 */ /* 0x0004640008000100 */
[----:B--2---:R-:W-:Y:S01]  /*0930*/  NOP ;  /* 0x0000000000007918 */ /* 0x004fe20000000000 */
.L_x_11:
[----:B------:R-:W2:Y:S01]  /*0940*/  SHFL.IDX PT, R2, R64, RZ, 0x1f ;  /* 0x00001fff40027589 */ /* 0x000ea200000e0000 */
[----:B------:R-:W-:Y:S01]  /*0950*/  NOP ;  /* 0x0000000000007918 */ /* 0x000fe20000000000 */
[----:B--2---:R-:W-:-:S13]  /*0960*/  ISETP.NE.AND P0, PT, R2, 0x4, PT ;  /* 0x000000040200780c */ /* 0x004fda0003f05270 */
[----:B------:R-:W-:Y:S05]  /*0970*/  @P0 BRA `(.L_x_12) ;  /* 0x00000000004c0947 */ /* 0x000fea0003800000 */
[----:B-1----:R-:W1:Y:S01]  /*0980*/  S2UR UR6, SR_CgaCtaId ;  /* 0x00000000000679c3 */ /* 0x002e620000008800 */
[----:B------:R-:W-:Y:S01]  /*0990*/  UMOV UR4, 0x3a0 ;  /* 0x000003a000047882 */ /* 0x000fe20000000000 */
[----:B------:R-:W-:Y:S01]  /*09a0*/  UMOV UR5, 0x400 ;  /* 0x0000040000057882 */ /* 0x000fe20000000000 */
[----:B------:R-:W-:Y:S01]  /*09b0*/  USEL UR4, UR4, 0x320, UP3 ;  /* 0x0000032004047887 */ /* 0x000fe20009800000 */
[----:B------:R-:W-:Y:S01]  /*09c0*/  UMOV UR8, 0x1 ;  /* 0x0000000100087882 */ /* 0x000fe20000000000 */
[----:B------:R-:W-:Y:S01]  /*09d0*/  ELECT P0, URZ, PT ;  /* 0x0000000000ff782f */ /* 0x000fe20003800000 */
[----:B------:R-:W-:-:S04]  /*09e0*/  UIADD3 UR8, UPT, UPT, -UR8, 0x100000, URZ ;  /* 0x0010000008087890 */ /* 0x000fc8000fffe1ff */
[----:B------:R-:W-:Y:S02]  /*09f0*/  USHF.L.U32 UR9, UR8, 0xb, URZ ;  /* 0x0000000b08097899 */ /* 0x000fe400080006ff */
[----:B------:R-:W-:Y:S02]  /*0a00*/  USHF.L.U32 UR8, UR8, 0x1, URZ ;  /* 0x0000000108087899 */ /* 0x000fe400080006ff */
[----:B-1----:R-:W-:Y:S02]  /*0a10*/  ULEA UR6, UR6, UR5, 0x18 ;  /* 0x0000000506067291 */ /* 0x002fe4000f8ec0ff */
[----:B------:R-:W-:-:S04]  /*0a20*/  UIADD3 UR4, UPT, UPT, -UR4, 0x100000, URZ ;  /* 0x0010000004047890 */ /* 0x000fc8000fffe1ff */
[----:B------:R-:W-:Y:S02]  /*0a30*/  USHF.L.U32 UR5, UR4, 0xb, URZ ;  /* 0x0000000b04057899 */ /* 0x000fe400080006ff */
[----:B------:R-:W-:Y:S01]  /*0a40*/  USHF.L.U32 UR4, UR4, 0x1, URZ ;  /* 0x0000000104047899 */ /* 0x000fe200080006ff */
[----:B------:R-:W1:Y:S03]  /*0a50*/  FENCE.VIEW.ASYNC.S ;  /* 0x00000000000073c6 */ /* 0x000e660000000000 */
[----:B-1----:R2:W1:Y:S08]  /*0a60*/  SYNCS.EXCH.64 URZ, [UR6+0x90], UR8 ;  /* 0x0000900806ff75b2 */ /* 0x0024700008000100 */
[----:B------:R2:W1:Y:S01]  /*0a70*/  SYNCS.EXCH.64 URZ, [UR6+0xa0], UR4 ;  /* 0x0000a00406ff75b2 */ /* 0x0004620008000100 */
[----:B------:R2:W1:Y:S01]  /*0a80*/  SYNCS.EXCH.64 URZ, [UR6+0x98], UR8 ;  /* 0x0000980806ff75b2 */ /* 0x0004620008000100 */
[----:B------:R2:W1:Y:S02]  /*0a90*/  SYNCS.EXCH.64 URZ, [UR6+0xa8], UR4 ;  /* 0x0000a80406ff75b2 */ /* 0x0004640008000100 */
[----:B--2---:R-:W-:Y:S01]  /*0aa0*/  NOP ;  /* 0x0000000000007918 */ /* 0x004fe20000000000 */
.L_x_12:
        /* <DEDUP_REMOVED lines=26> */
.L_x_13:
[----:B------:R-:W2:Y:S01]  /*0c50*/  SHFL.IDX PT, R2, R64, RZ, 0x1f ;  /* 0x00001fff40027589 */ /* 0x000ea200000e0000 */
[----:B------:R-:W-:Y:S01]  /*0c60*/  NOP ;  /* 0x0000000000007918 */ /* 0x000fe20000000000 */
[----:B--2---:R-:W-:-:S13]  /*0c70*/  ISETP.NE.AND P0, PT, R2, 0x3, PT ;  /* 0x000000030200780c */ /* 0x004fda0003f05270 */
[----:B------:R-:W-:Y:S05]  /*0c80*/  @P0 BRA `(.L_x_14) ;  /* 0x0000000000380947 */ /* 0x000fea0003800000 */
[----:B------:R-:W2:Y:S01]  /*0c90*/  S2UR UR5, SR_CgaCtaId ;  /* 0x00000000000579c3 */ /* 0x000ea20000008800 */
[----:B-1----:R-:W-:Y:S01]  /*0ca0*/  UMOV UR4, 0x400 ;  /* 0x0000040000047882 */ /* 0x002fe20000000000 */
[----:B------:R-:W-:Y:S01]  /*0cb0*/  UMOV UR6, 0x20 ;  /* 0x0000002000067882 */ /* 0x000fe20000000000 */
[----:B------:R-:W-:Y:S01]  /*0cc0*/  ELECT P0, URZ, PT ;  /* 0x0000000000ff782f */ /* 0x000fe20003800000 */
[----:B------:R-:W-:-:S04]  /*0cd0*/  UIADD3 UR6, UPT, UPT, -UR6, 0x100000, URZ ;  /* 0x0010000006067890 */ /* 0x000fc8000fffe1ff */
[----:B------:R-:W-:Y:S02]  /*0ce0*/  USHF.L.U32 UR7, UR6, 0xb, URZ ;  /* 0x0000000b06077899 */ /* 0x000fe400080006ff */
[----:B------:R-:W-:Y:S02]  /*0cf0*/  USHF.L.U32 UR6, UR6, 0x1, URZ ;  /* 0x0000000106067899 */ /* 0x000fe400080006ff */
[----:B--2---:R-:W-:Y:S01]  /*0d00*/  ULEA UR4, UR5, UR4, 0x18 ;  /* 0x0000000405047291 */ /* 0x004fe2000f8ec0ff */
[----:B------:R-:W1:Y:S11]  /*0d10*/  FENCE.VIEW.ASYNC.S ;  /* 0x00000000000073c6 */ /* 0x000e760000000000 */
[----:B-1----:R2:W1:Y:S01]  /*0d20*/  SYNCS.EXCH.64 URZ, [UR4+0xf0], UR6 ;  /* 0x0000f00604ff75b2 */ /* 0x0024620008000100 */
[----:B------:R2:W1:Y:S01]  /*0d30*/  SYNCS.EXCH.64 URZ, [UR4+0x100], UR6 ;  /* 0x0001000604ff75b2 */ /* 0x0004620008000100 */
[----:B------:R2:W1:Y:S01]  /*0d40*/  SYNCS.EXCH.64 URZ, [UR4+0xf8], UR6 ;  /* 0x0000f80604ff75b2 */ /* 0x0004620008000100 */
[----:B------:R2:W1:Y:S02]  /*0d50*/  SYNCS.EXCH.64 URZ, [UR4+0x108], UR6 ;  /* 0x0001080604ff75b2 */ /* 0x0004640008000100 */
[----:B--2---:R-:W-:Y:S01]  /*0d60*/  NOP ;  /* 0x0000000000007918 */ /* 0x004fe20000000000 */
.L_x_14:
[----:B-1----:R-:W1:Y:S01]  /*0d70*/  LDCU UR4, c[0x0][0x36c] ;  /* 0x00006d80ff0477ac */ /* 0x002e620008000800 */
[----:B------:R-:W-:Y:S01]  /*0d80*/  ISETP.NE.OR P3, PT, R0, 0x2, !P3 ;  /* 0x000000020000780c */ /* 0x000fe20005f65670 */
[----:B------:R-:W-:Y:S01]  /*0d90*/  NOP ;  /* 0x0000000000007918 */ /* 0x000fe20000000000 */
[----:B------:R-:W-:Y:S01]  /*0da0*/  LOP3.LUT R0, R75, 0x1f, RZ, 0xc0, !PT ;  /* 0x0000001f4b007812 */ /* 0x000fe200078ec0ff */
[----:B------:R-:W-:Y:S02]  /*0db0*/  UISETP.NE.AND UP4, UPT, UR17, URZ, UPT ;  /* 0x000000ff1100728c */ /* 0x000fe4000bf85270 */
[----:B-1----:R-:W-:-:S09]  /*0dc0*/  UISETP.EQ.U32.AND UP5, UPT, UR4, 0x1, UPT ;  /* 0x000000010400788c */ /* 0x002fd2000bfa2070 */
[----:B------:R-:W-:Y:S05]  /*0dd0*/  BRA.U !UP5, `(.L_x_15) ;  /* 0x000000010d087547 */ /* 0x000fea000b800000 */
[----:B---34-:R-:W-:Y:S01]  /*0de0*/  UCGABAR_ARV ;  /* 0x00000000000079c7 */ /* 0x018fe20008000000 */
[----:B------:R-:W-:Y:S05]  /*0df0*/  BRA `(.L_x_16) ;  /* 0x0000000000047947 */ /* 0x000fea0003800000 */
.L_x_15:
[----:B---34-:R-:W-:Y:S01]  /*0e00*/  NOP ;  /* 0x0000000000007918 */ /* 0x018fe20000000000 */
.L_x_16:
[----:B------:R-:W1:Y:S01]  /*0e10*/  S2UR UR16, SR_CTAID.X ;  /* 0x00000000001079c3 */ /* 0x000e620000002500 */
[----:B------:R-:W-:-:S05]  /*0e20*/  CS2R.32 R66, SR_CgaSize ;  /* 0x0000000000427805 */ /* 0x000fca0000008a00 */
[----:B------:R-:W-:-:S05]  /*0e30*/  IMAD R66, R66, -0xa0, RZ ;  /* 0xffffff6042427824 */ /* 0x000fca00078e02ff */
[----:B------:R-:W-:-:S14]  /*0e40*/  R2UR UR5, R66 ;  /* 0x00000000420572ca */ /* 0x000fdc00000e0000 */
[----:B------:R-:W2:Y:S01]  /*0e50*/  LDCU UR5, c[0x0][UR5+0x2b0] ;  /* 0x00005600050577ac */ /* 0x000ea20008000800 */
[----:B------:R-:W-:-:S05]  /*0e60*/  CS2R.32 R66, SR_CgaSize ;  /* 0x0000000000427805 */ /* 0x000fca0000008a00 */
[----:B------:R-:W-:-:S05]  /*0e70*/  IMAD R66, R66, -0xa0, RZ ;  /* 0xffffff6042427824 */ /* 0x000fca00078e02ff */
[----:B------:R-:W-:-:S14]  /*0e80*/  R2UR UR4, R66 ;  /* 0x00000000420472ca */ /* 0x000fdc00000e0000 */
[----:B------:R-:W3:Y:S01]  /*0e90*/  LDCU UR4, c[0x0][UR4+0x2b4] ;  /* 0x00005680040477ac */ /* 0x000ee20008000800 */
[----:B------:R-:W4:Y:S01]  /*0ea0*/  S2UR UR20, SR_CTAID.Y ;  /* 0x00000000001479c3 */ /* 0x000f220000002600 */
[----:B------:R-:W-:-:S05]  /*0eb0*/  CS2R.32 R66, SR_CgaSize ;  /* 0x0000000000427805 */ /* 0x000fca0000008a00 */
[----:B------:R-:W-:-:S05]  /*0ec0*/  IMAD R66, R66, -0xa0, RZ ;  /* 0xffffff6042427824 */ /* 0x000fca00078e02ff */
[----:B------:R-:W-:-:S14]  /*0ed0*/  R2UR UR7, R66 ;  /* 0x00000000420772ca */ /* 0x000fdc00000e0000 */
[----:B------:R-:W3:Y:S01]  /*0ee0*/  LDCU UR7, c[0x0][UR7+0x2a0] ;  /* 0x00005400070777ac */ /* 0x000ee20008000800 */
[----:B------:R-:W-:-:S05]  /*0ef0*/  CS2R.32 R66, SR_CgaSize ;  /* 0x0000000000427805 */ /* 0x000fca0000008a00 */
[----:B------:R-:W-:-:S05]  /*0f00*/  IMAD R66, R66, -0xa0, RZ ;  /* 0xffffff6042427824 */ /* 0x000fca00078e02ff */
[----:B------:R-:W-:-:S14]  /*0f10*/  R2UR UR8, R66 ;  /* 0x00000000420872ca */ /* 0x000fdc00000e0000 */
[----:B------:R-:W3:Y:S01]  /*0f20*/  LDCU UR8, c[0x0][UR8+0x2a4] ;  /* 0x00005480080877ac */ /* 0x000ee20008000800 */
[----:B------:R-:W3:Y:S01]  /*0f30*/  S2UR UR9, SR_CgaCtaId ;  /* 0x00000000000979c3 */ /* 0x000ee20000008800 */
[----:B------:R-:W3:Y:S01]  /*0f40*/  LDCU UR21, c[0x0][0xb24] ;  /* 0x00016480ff1577ac */ /* 0x000ee20008000800 */
[----:B------:R-:W3:Y:S01]  /*0f50*/  LDCU UR45, c[0x0][0xb24] ;  /* 0x00016480ff2d77ac */ /* 0x000ee20008000800 */
[----:B-1----:R-:W-:Y:S01]  /*0f60*/  I2FP.F32.U32 R3, UR16 ;  /* 0x0000001000037c45 */ /* 0x002fe20008201000 */
[----:B------:R-:W1:Y:S04]  /*0f70*/  LDCU UR29, c[0x0][0xb30] ;  /* 0x00016600ff1d77ac */ /* 0x000e680008000800 */
[----:B--2---:R-:W-:Y:S01]  /*0f80*/  FMUL R3, R3, UR5 ;  /* 0x0000000503037c20 */ /* 0x004fe20008400000 */
[----:B------:R-:W-:Y:S01]  /*0f90*/  UMOV UR34, 0x5 ;  /* 0x0000000500227882 */ /* 0x000fe20000000000 */
[----:B----4-:R-:W-:-:S04]  /*0fa0*/  I2FP.F32.U32 R2, UR20 ;  /* 0x0000001400027c45 */ /* 0x010fc80008201000 */
[----:B------:R-:W2:Y:S01]  /*0fb0*/  F2I.U32.TRUNC.NTZ R3, R3 ;  /* 0x0000000300037305 */ /* 0x000ea2000020f000 */
[----:B---3--:R-:W-:Y:S01]  /*0fc0*/  FMUL R2, R2, UR4 ;  /* 0x0000000402027c20 */ /* 0x008fe20008400000 */
[----:B------:R-:W-:Y:S02]  /*0fd0*/  ULOP3.LUT UR5, UR9, 0x2, URZ, 0xc0, !UPT ;  /* 0x0000000209057892 */ /* 0x000fe4000f8ec0ff */
[----:B------:R-:W-:-:S04]  /*0fe0*/  ULOP3.LUT UR49, UR9, 0x1, URZ, 0xc0, !UPT ;  /* 0x0000000109317892 */ /* 0x000fc8000f8ec0ff */
[----:B------:R-:W3:Y:S01]  /*0ff0*/  F2I.U32.TRUNC.NTZ R2, R2 ;  /* 0x0000000200027305 */ /* 0x000ee2000020f000 */
[----:B------:R-:W-:Y:S02]  /*1000*/  UISETP.GT.U32.AND UP0, UPT, UR5, 0xffff, UPT ;  /* 0x0000ffff0500788c */ /* 0x000fe4000bf04070 */
[----:B------:R-:W-:Y:S02]  /*1010*/  UISETP.GT.U32.AND UP1, UPT, UR49, 0xffff, UPT ;  /* 0x0000ffff3100788c */ /* 0x000fe4000bf24070 */
[----:B------:R-:W-:Y:S01]  /*1020*/  USEL UR26, UR5, 0xffff, !UP0 ;  /* 0x0000ffff051a7887 */ /* 0x000fe2000c000000 */
[----:B--2---:R-:W-:Y:S01]  /*1030*/  R2UR UR4, R3 ;  /* 0x00000000030472ca */ /* 0x004fe200000e0000 */
[----:B------:R-:W-:Y:S02]  /*1040*/  USHF.R.U32.HI UR32, URZ, 0x1, UR9 ;  /* 0x00000001ff207899 */ /* 0x000fe40008011609 */
[----:B------:R-:W-:Y:S02]  /*1050*/  USHF.L.U32 UR31, UR9, 0x9, URZ ;  /* 0x00000009091f7899 */ /* 0x000fe400080006ff */
[----:B------:R-:W-:-:S02]  /*1060*/  USHF.L.U32 UR30, UR9, 0xc, URZ ;  /* 0x0000000c091e7899 */ /* 0x000fc400080006ff */
[----:B------:R-:W-:Y:S01]  /*1070*/  USEL UR27, UR49, 0xffff, !UP1 ;  /* 0x0000ffff311b7887 */ /* 0x000fe2000c800000 */
[----:B---3--:R-:W-:Y:S02]  /*1080*/  R2UR UR6, R2 ;  /* 0x00000000020672ca */ /* 0x008fe400000e0000 */
[----:B------:R-:W-:-:S03]  /*1090*/  PRMT R2, RZ, 0x7610, R2 ;  /* 0x00007610ff027816 */ /* 0x000fc60000000002 */
[----:B------:R-:W-:-:S04]  /*10a0*/  UIADD3 UR5, UPT, UPT, -UR4, URZ, URZ ;  /* 0x000000ff04057290 */ /* 0x000fc8000fffe1ff */
[----:B------:R-:W-:-:S04]  /*10b0*/  UIMAD UR5, UR7, UR5, UR16 ;  /* 0x00000005070572a4 */ /* 0x000fc8000f8e0210 */
[----:B------:R-:W-:Y:S02]  /*10c0*/  UIADD3 UR4, UPT, UPT, -UR6, URZ, URZ ;  /* 0x000000ff06047290 */ /* 0x000fe4000fffe1ff */
[----:B------:R-:W-:Y:S02]  /*10d0*/  IMAD.U32 R66, RZ, RZ, UR5 ;  /* 0x00000005ff427e24 */ /* 0x000fe4000f8e00ff */
[----:B------:R-:W-:-:S06]  /*10e0*/  UIMAD UR4, UR8, UR4, UR20 ;  /* 0x00000004080472a4 */ /* 0x000fcc000f8e0214 */
[----:B------:R-:W-:Y:S01]  /*10f0*/  IMAD.U32 R65, RZ, RZ, UR4 ;  /* 0x00000004ff417e24 */ /* 0x000fe2000f8e00ff */
[----:B-1----:R-:W-:Y:S06]  /*1100*/  BRA.U UP4, `(.L_x_17) ;  /* 0x0000000104447547 */ /* 0x002fec000b800000 */
[----:B------:R-:W-:Y:S02]  /*1110*/  R2UR UR4, R65 ;  /* 0x00000000410472ca */ /* 0x000fe400000e0000 */
[----:B------:R-:W-:-:S11]  /*1120*/  R2UR UR6, R66 ;  /* 0x00000000420672ca */ /* 0x000fd600000e0000 */
[----:B------:R-:W-:Y:S02]  /*1130*/  UISETP.NE.AND UP0, UPT, UR4, URZ, UPT ;  /* 0x000000ff0400728c */ /* 0x000fe4000bf05270 */
[----:B------:R-:W-:Y:S02]  /*1140*/  UISETP.NE.AND UP1, UPT, UR4, 0x1, UPT ;  /* 0x000000010400788c */ /* 0x000fe4000bf25270 */
[----:B------:R-:W-:Y:S02]  /*1150*/  UISETP.NE.AND UP2, UPT, UR6, URZ, UP0 ;  /* 0x000000ff0600728c */ /* 0x000fe40008745270 */
[----:B------:R-:W-:Y:S02]  /*1160*/  USEL UR4, URZ, 0x2, UP0 ;  /* 0x00000002ff047887 */ /* 0x000fe40008000000 */
[----:B------:R-:W-:Y:S02]  /*1170*/  USEL UR8, URZ, 0x1, UP2 ;  /* 0x00000001ff087887 */ /* 0x000fe40009000000 */
[----:B------:R-:W-:-:S02]  /*1180*/  UISETP.NE.AND UP2, UPT, UR6, URZ, UPT ;  /* 0x000000ff0600728c */ /* 0x000fc4000bf45270 */
[----:B------:R-:W-:Y:S02]  /*1190*/  USEL UR5, URZ, 0x4, UP1 ;  /* 0x00000004ff057887 */ /* 0x000fe40008800000 */
[----:B------:R-:W-:Y:S02]  /*11a0*/  UISETP.NE.AND UP0, UPT, UR6, 0x1, UPT ;  /* 0x000000010600788c */ /* 0x000fe4000bf05270 */
[----:B------:R-:W-:Y:S02]  /*11b0*/  USEL UR6, URZ, 0x8, UP1 ;  /* 0x00000008ff067887 */ /* 0x000fe40008800000 */
[----:B------:R-:W-:Y:S02]  /*11c0*/  USEL UR7, UR5, 0x4, UP2 ;  /* 0x0000000405077887 */ /* 0x000fe40009000000 */
[----:B------:R-:W-:Y:S02]  /*11d0*/  USEL UR4, UR4, 0x2, UP0 ;  /* 0x0000000204047887 */ /* 0x000fe40008000000 */
[----:B------:R-:W-:-:S02]  /*11e0*/  USEL UR5, UR6, 0x8, UP0 ;  /* 0x0000000806057887 */ /* 0x000fc40008000000 */
[----:B------:R-:W-:-:S04]  /*11f0*/  UIADD3 UR4, UPT, UPT, UR4, UR7, UR8 ;  /* 0x0000000704047290 */ /* 0x000fc8000fffe008 */
[----:B------:R-:W-:-:S06]  /*1200*/  UIADD3 UR4, UPT, UPT, UR4, UR5, URZ ;  /* 0x0000000504047290 */ /* 0x000fcc000fffe0ff */
[----:B------:R-:W-:-:S07]  /*1210*/  IMAD.U32 R2, RZ, RZ, UR4 ;  /* 0x00000004ff027e24 */ /* 0x000fce000f8e00ff */
.L_x_17:
[----:B------:R-:W1:Y:S01]  /*1220*/  S2UR UR36, SR_CTAID.Z ;  /* 0x00000000002479c3 */ /* 0x000e620000002700 */
[----:B------:R-:W-:Y:S01]  /*1230*/  UISETP.GE.AND UP0, UPT, UR21, 0x1, UPT ;  /* 0x000000011500788c */ /* 0x000fe2000bf06270 */
[----:B------:R-:W-:-:S08]  /*1240*/  UMOV UR33, 0x3 ;  /* 0x0000000300217882 */ /* 0x000fd00000000000 */
[----:B------:R-:W-:Y:S05]  /*1250*/  BRA.U !UP0, `(.L_x_18) ;  /* 0x0000000108d47547 */ /* 0x000fea000b800000 */
[----:B------:R-:W2:Y:S01]  /*1260*/  LDCU.128 UR12, c[0x0][0xb10] ;  /* 0x00016200ff0c77ac */ /* 0x000ea20008000c00 */
[----:B------:R-:W3:Y:S01]  /*1270*/  LDCU UR6, c[0x0][0x370] ;  /* 0x00006e00ff0677ac */ /* 0x000ee20008000800 */
[----:B------:R-:W4:Y:S01]  /*1280*/  LDCU UR5, c[0x0][0x374] ;  /* 0x00006e80ff0577ac */ /* 0x000f220008000800 */
[----:B------:R-:W1:Y:S01]  /*1290*/  LDCU UR28, c[0x0][0xb0c] ;  /* 0x00016180ff1c77ac */ /* 0x000e620008000800 */
[----:B------:R-:W1:Y:S01]  /*12a0*/  LDCU UR4, c[0x0][0xb20] ;  /* 0x00016400ff0477ac */ /* 0x000e620008000800 */
[----:B------:R-:W1:Y:S01]  /*12b0*/  LDCU.64 UR8, c[0x0][0xb28] ;  /* 0x00016500ff0877ac */ /* 0x000e620008000a00 */
[----:B--2---:R-:W-:Y:S02]  /*12c0*/  UISETP.NE.AND UP0, UPT, UR14, 0x1, UPT ;  /* 0x000000010e00788c */ /* 0x004fe4000bf05270 */
[----:B----4-:R-:W-:Y:S02]  /*12d0*/  UIMAD.WIDE.U32 UR10, UR5, UR15, URZ ;  /* 0x0000000f050a72a5 */ /* 0x010fe4000f8e00ff */
[----:B---3--:R-:W-:-:S02]  /*12e0*/  UIMAD.WIDE.U32 UR22, UR6, UR12, URZ ;  /* 0x0000000c061672a5 */ /* 0x008fc4000f8e00ff */
[----:B-1----:R-:W-:Y:S02]  /*12f0*/  UISETP.NE.AND UP1, UPT, UR28, 0x1, UPT ;  /* 0x000000011c00788c */ /* 0x002fe4000bf25270 */
[----:B------:R-:W-:Y:S01]  /*1300*/  UISETP.NE.AND UP2, UPT, UR21, 0x1, UPT ;  /* 0x000000011500788c */ /* 0x000fe2000bf45270 */
[----:B------:R-:W-:Y:S02]  /*1310*/  UMOV UR10, UR11 ;  /* 0x0000000b000a7c82 */ /* 0x000fe40008000000 */
[----:B------:R-:W-:Y:S01]  /*1320*/  UMOV UR22, UR23 ;  /* 0x0000001700167c82 */ /* 0x000fe20008000000 */
[----:B------:R-:W-:Y:S02]  /*1330*/  @UP0 USHF.R.U32.HI UR5, URZ, UR4, UR10 ;  /* 0x00000004ff050299 */ /* 0x000fe4000801160a */
[----:B------:R-:W-:Y:S02]  /*1340*/  UIMAD.WIDE.U32 UR24, UR20, UR15, URZ ;  /* 0x0000000f141872a5 */ /* 0x000fe4000f8e00ff */
[----:B------:R-:W-:-:S02]  /*1350*/  UIMAD.WIDE.U32 UR10, UR5, UR8, URZ ;  /* 0x00000008050a72a5 */ /* 0x000fc4000f8e00ff */
[----:B------:R-:W-:Y:S02]  /*1360*/  @UP1 USHF.R.U32.HI UR6, URZ, UR13, UR22 ;  /* 0x0000000dff061299 */ /* 0x000fe40008011616 */
[----:B------:R-:W-:Y:S02]  /*1370*/  UIMAD.WIDE.U32 UR18, UR16, UR12, URZ ;  /* 0x0000000c101272a5 */ /* 0x000fe4000f8e00ff */
[----:B------:R-:W-:Y:S01]  /*1380*/  UIMAD.WIDE.U32 UR22, UR6, UR8, URZ ;  /* 0x00000008061672a5 */ /* 0x000fe2000f8e00ff */
[----:B------:R-:W-:Y:S01]  /*1390*/  UMOV UR24, UR25 ;  /* 0x0000001900187c82 */ /* 0x000fe20008000000 */
[----:B------:R-:W-:Y:S01]  /*13a0*/  UMOV UR10, UR11 ;  /* 0x0000000b000a7c82 */ /* 0x000fe20008000000 */
[----:B------:R-:W-:Y:S02]  /*13b0*/  USHF.R.U32.HI UR24, URZ, UR4, UR24 ;  /* 0x00000004ff187299 */ /* 0x000fe40008011618 */
[----:B------:R-:W-:Y:S02]  /*13c0*/  @UP2 USHF.R.U32.HI UR5, URZ, UR9, UR10 ;  /* 0x00000009ff052299 */ /* 0x000fe4000801160a */
[----:B------:R-:W-:Y:S01]  /*13d0*/  UMOV UR7, UR23 ;  /* 0x0000001700077c82 */ /* 0x000fe20008000000 */
[----:B------:R-:W-:Y:S01]  /*13e0*/  UMOV UR18, UR19 ;  /* 0x0000001300127c82 */ /* 0x000fe20008000000 */
[----:B------:R-:W-:-:S02]  /*13f0*/  @UP2 USHF.R.U32.HI UR6, URZ, UR9, UR7 ;  /* 0x00000009ff062299 */ /* 0x000fc40008011607 */
[----:B------:R-:W-:Y:S02]  /*1400*/  USHF.R.U32.HI UR18, URZ, UR13, UR18 ;  /* 0x0000000dff127299 */ /* 0x000fe40008011612 */
[----:B------:R-:W-:Y:S02]  /*1410*/  USEL UR4, UR20, UR24, !UP0 ;  /* 0x0000001814047287 */ /* 0x000fe4000c000000 */
[----:B------:R-:W-:Y:S02]  /*1420*/  UIMAD UR7, UR5, UR21, URZ ;  /* 0x00000015050772a4 */ /* 0x000fe4000f8e02ff */
[----:B------:R-:W-:Y:S02]  /*1430*/  USEL UR5, UR16, UR18, !UP1 ;  /* 0x0000001210057287 */ /* 0x000fe4000c800000 */
[----:B------:R-:W-:Y:S02]  /*1440*/  UIMAD UR12, UR6, UR21, URZ ;  /* 0x00000015060c72a4 */ /* 0x000fe4000f8e02ff */
[----:B------:R-:W-:-:S02]  /*1450*/  UISETP.GE.AND UP0, UPT, UR4, UR7, UPT ;  /* 0x000000070400728c */ /* 0x000fc4000bf06270 */
[----:B------:R-:W-:Y:S02]  /*1460*/  UIMAD.WIDE.U32 UR10, UR4, UR8, URZ ;  /* 0x00000008040a72a5 */ /* 0x000fe4000f8e00ff */
[----:B------:R-:W-:Y:S02]  /*1470*/  UISETP.GE.OR UP0, UPT, UR5, UR12, UP0 ;  /* 0x0000000c0500728c */ /* 0x000fe40008706670 */
[----:B------:R-:W-:Y:S02]  /*1480*/  UIMAD.WIDE.U32 UR12, UR5, UR8, URZ ;  /* 0x00000008050c72a5 */ /* 0x000fe4000f8e00ff */
[----:B------:R-:W-:Y:S01]  /*1490*/  UIADD3 UR10, UPT, UPT, -UR4, URZ, URZ ;  /* 0x000000ff040a7290 */ /* 0x000fe2000fffe1ff */
[----:B------:R-:W-:Y:S01]  /*14a0*/  UMOV UR8, UR11 ;  /* 0x0000000b00087c82 */ /* 0x000fe20008000000 */
[----:B------:R-:W-:Y:S02]  /*14b0*/  UIADD3 UR11, UPT, UPT, -UR5, URZ, URZ ;  /* 0x000000ff050b7290 */ /* 0x000fe4000fffe1ff */
[----:B------:R-:W-:-:S03]  /*14c0*/  USHF.R.U32.HI UR8, URZ, UR9, UR8 ;  /* 0x00000009ff087299 */ /* 0x000fc60008011608 */
[----:B------:R-:W-:Y:S01]  /*14d0*/  @!UP0 UMOV UR7, UR13 ;  /* 0x0000000d00078c82 */ /* 0x000fe20008000000 */
[----:B------:R-:W-:Y:S02]  /*14e0*/  UIMAD UR20, UR14, UR10, UR20 ;  /* 0x0000000a0e1472a4 */ /* 0x000fe4000f8e0214 */
[----:B------:R-:W-:Y:S02]  /*14f0*/  USEL UR8, UR4, UR8, !UP2 ;  /* 0x0000000804087287 */ /* 0x000fe4000d000000 */
[----:B------:R-:W-:Y:S02]  /*1500*/  @!UP0 USHF.R.U32.HI UR7, URZ, UR9, UR7 ;  /* 0x00000009ff078299 */ /* 0x000fe40008011607 */
[----:B------:R-:W-:Y:S02]  /*1510*/  UIADD3 UR9, UPT, UPT, -UR8, URZ, URZ ;  /* 0x000000ff08097290 */ /* 0x000fe4000fffe1ff */
[----:B------:R-:W-:Y:S02]  /*1520*/  @!UP0 USEL UR7, UR5, UR7, !UP2 ;  /* 0x0000000705078287 */ /* 0x000fe4000d000000 */
[----:B------:R-:W-:-:S02]  /*1530*/  UIMAD UR9, UR21, UR9, UR4 ;  /* 0x00000009150972a4 */ /* 0x000fc4000f8e0204 */
[----:B------:R-:W-:Y:S02]  /*1540*/  @!UP0 UIADD3 UR8, UPT, UPT, UR8, -UR7, URZ ;  /* 0x8000000708088290 */ /* 0x000fe4000fffe0ff */
[----:B------:R-:W-:Y:S02]  /*1550*/  @!UP0 UIMAD UR6, UR9, UR6, UR7 ;  /* 0x00000006090682a4 */ /* 0x000fe4000f8e0207 */
[----:B------:R-:W-:Y:S02]  /*1560*/  @!UP0 UIMAD UR4, UR8, UR21, UR5 ;  /* 0x00000015080482a4 */ /* 0x000fe4000f8e0205 */
[----:B------:R-:W-:Y:S02]  /*1570*/  UIMAD UR16, UR28, UR11, UR16 ;  /* 0x0000000b1c1072a4 */ /* 0x000fe4000f8e0210 */
[----:B------:R-:W-:Y:S01]  /*1580*/  UIMAD UR20, UR4, UR14, UR20 ;  /* 0x0000000e041472a4 */ /* 0x000fe2000f8e0214 */
[----:B------:R-:W-:Y:S02]  /*1590*/  @!UP0 UMOV UR5, UR6 ;  /* 0x0000000600058c82 */ /* 0x000fe40008000000 */
[----:B------:R-:W-:-:S12]  /*15a0*/  UIMAD UR16, UR5, UR28, UR16 ;  /* 0x0000001c051072a4 */ /* 0x000fd8000f8e0210 */
.L_x_18:
[----:B------:R-:W-:Y:S02]  /*15b0*/  UISETP.NE.AND UP0, UPT, UR29, 0x1, UPT ;  /* 0x000000011d00788c */ /* 0x000fe4000bf05270 */
[----:B------:R-:W-:Y:S02]  /*15c0*/  ULOP3.LUT UR27, UR27, 0xffff, URZ, 0xc0, !UPT ;  /* 0x0000ffff1b1b7892 */ /* 0x000fe4000f8ec0ff */
[----:B------:R-:W-:Y:S02]  /*15d0*/  ULOP3.LUT UR26, UR26, 0xffff, URZ, 0xc0, !UPT ;  /* 0x0000ffff1a1a7892 */ /* 0x000fe4000f8ec0ff */
[----:B------:R-:W-:Y:S02]  /*15e0*/  UISETP.NE.AND UP1, UPT, UR17, 0x2, UPT ;  /* 0x000000021100788c */ /* 0x000fe4000bf25270 */
[----:B------:R-:W-:Y:S02]  /*15f0*/  ULOP3.LUT UR31, UR31, 0x400, URZ, 0xc0, !UPT ;  /* 0x000004001f1f7892 */ /* 0x000fe4000f8ec0ff */
[----:B------:R-:W-:-:S02]  /*1600*/  ULOP3.LUT UR30, UR30, 0x1000, URZ, 0xc0, !UPT ;  /* 0x000010001e1e7892 */ /* 0x000fc4000f8ec0ff */
[----:B------:R-:W-:Y:S02]  /*1610*/  USHF.L.U32 UR27, UR34, UR27, URZ ;  /* 0x0000001b221b7299 */ /* 0x000fe400080006ff */
[----:B------:R-:W-:Y:S01]  /*1620*/  USHF.L.U32 UR26, UR33, UR26, URZ ;  /* 0x0000001a211a7299 */ /* 0x000fe200080006ff */
[----:B------:R-:W-:Y:S11]  /*1630*/  BRA.U UP0, `(.L_x_19) ;  /* 0x0000000100447547 */ /* 0x000ff6000b800000 */
[----:B------:R-:W2:Y:S01]  /*1640*/  LDCU.128 UR8, c[0x0][0xb10] ;  /* 0x00016200ff0877ac */ /* 0x000ea20008000c00 */
[----:B------:R-:W3:Y:S01]  /*1650*/  LDCU UR12, c[0x0][0xb0c] ;  /* 0x00016180ff0c77ac */ /* 0x000ee20008000800 */
[----:B------:R-:W4:Y:S01]  /*1660*/  LDCU UR13, c[0x0][0xb20] ;  /* 0x00016400ff0d77ac */ /* 0x000f220008000800 */
[----:B--2---:R-:W-:Y:S02]  /*1670*/  UIMAD.WIDE.U32 UR6, UR16, UR8, URZ ;  /* 0x00000008100672a5 */ /* 0x004fe4000f8e00ff */
[----:B------:R-:W-:Y:S02]  /*1680*/  UIMAD.WIDE.U32 UR4, UR20, UR11, URZ ;  /* 0x0000000b140472a5 */ /* 0x000fe4000f8e00ff */
[----:B---3--:R-:W-:Y:S02]  /*1690*/  UISETP.NE.AND UP2, UPT, UR12, 0x1, UPT ;  /* 0x000000010c00788c */ /* 0x008fe4000bf45270 */
[----:B------:R-:W-:Y:S01]  /*16a0*/  UISETP.NE.AND UP0, UPT, UR10, 0x1, UPT ;  /* 0x000000010a00788c */ /* 0x000fe2000bf05270 */
[----:B------:R-:W-:-:S02]  /*16b0*/  UMOV UR6, UR7 ;  /* 0x0000000700067c82 */ /* 0x000fc40008000000 */
[----:B------:R-:W-:Y:S01]  /*16c0*/  UMOV UR4, UR5 ;  /* 0x0000000500047c82 */ /* 0x000fe20008000000 */
[----:B------:R-:W-:Y:S02]  /*16d0*/  USHF.R.U32.HI UR6, URZ, UR9, UR6 ;  /* 0x00000009ff067299 */ /* 0x000fe40008011606 */
[----:B----4-:R-:W-:Y:S02]  /*16e0*/  USHF.R.U32.HI UR4, URZ, UR13, UR4 ;  /* 0x0000000dff047299 */ /* 0x010fe40008011604 */
[----:B------:R-:W-:Y:S02]  /*16f0*/  USEL UR5, UR16, UR6, !UP2 ;  /* 0x0000000610057287 */ /* 0x000fe4000d000000 */
[----:B------:R-:W-:-:S04]  /*1700*/  USEL UR4, UR20, UR4, !UP0 ;  /* 0x0000000414047287 */ /* 0x000fc8000c000000 */
[----:B------:R-:W-:Y:S02]  /*1710*/  UIADD3 UR6, UPT, UPT, UR5, -UR4, URZ ;  /* 0x8000000405067290 */ /* 0x000fe4000fffe0ff */
[----:B------:R-:W-:Y:S02]  /*1720*/  UIADD3 UR4, UPT, UPT, -UR5, UR4, URZ ;  /* 0x0000000405047290 */ /* 0x000fe4000fffe1ff */
[----:B------:R-:W-:Y:S02]  /*1730*/  UIMAD UR20, UR6, UR10, UR20 ;  /* 0x0000000a061472a4 */ /* 0x000fe4000f8e0214 */
[----:B------:R-:W-:-:S12]  /*1740*/  UIMAD UR16, UR4, UR12, UR16 ;  /* 0x0000000c041072a4 */ /* 0x000fd8000f8e0210 */
.L_x_19:
[----:B------:R-:W-:Y:S05]  /*1750*/  BRA.U !UP5, `(.L_x_20) ;  /* 0x000000010d0c7547 */ /* 0x000fea000b800000 */
[----:B------:R-:W-:Y:S01]  /*1760*/  UCGABAR_WAIT ;  /* 0x0000000000007dc7 */ /* 0x000fe20008000000 */
[----:B------:R-:W-:Y:S01]  /*1770*/  CCTL.IVALL ;  /* 0x00000000ff00798f */ /* 0x000fe20002000000 */
[----:B------:R-:W-:Y:S05]  /*1780*/  BRA `(.L_x_21) ;  /* 0x0000000000047947 */ /* 0x000fea0003800000 */
.L_x_20:
[----:B------:R-:W-:Y:S06]  /*1790*/  BAR.SYNC.DEFER_BLOCKING 0x0 ;  /* 0x0000000000007b1d */ /* 0x000fec0000010000 */
.L_x_21:
[----:B------:R-:W-:Y:S05]  /*17a0*/  BRA.U UP1, `(.L_x_22) ;  /* 0x0000001101dc7547 */ /* 0x000fea000b800000 */
[----:B------:R-:W2:Y:S01]  /*17b0*/  LDCU UR7, c[0x0][0x38c] ;  /* 0x00007180ff0777ac */ /* 0x000ea20008000800 */
[----:B------:R-:W3:Y:S01]  /*17c0*/  S2UR UR8, SR_CgaCtaId ;  /* 0x00000000000879c3 */ /* 0x000ee20000008800 */
[----:B------:R-:W-:Y:S01]  /*17d0*/  PLOP3.LUT P1, PT, PT, PT, UP3, 0x80, 0x8 ;  /* 0x000000000008781c */ /* 0x000fe20003f2f038 */
[----:B------:R-:W-:Y:S01]  /*17e0*/  IMAD.MOV.U32 R12, RZ, RZ, 0x1 ;  /* 0x00000001ff0c7424 */ /* 0x000fe200078e00ff */
[----:B------:R-:W-:Y:S01]  /*17f0*/  UISETP.NE.AND UP0, UPT, UR17, URZ, UPT ;  /* 0x000000ff1100728c */ /* 0x000fe2000bf05270 */
[----:B------:R-:W-:Y:S01]  /*1800*/  ISETP.EQ.OR P2, PT, R0, RZ, P3 ;  /* 0x000000ff0000720c */ /* 0x000fe20001f42670 */
[----:B------:R-:W-:Y:S01]  /*1810*/  UMOV UR21, 0x400 ;  /* 0x0000040000157882 */ /* 0x000fe20000000000 */
[----:B------:R-:W-:Y:S01]  /*1820*/  USHF.L.U32 UR5, UR32, 0x5, URZ ;  /* 0x0000000520057899 */ /* 0x000fe200080006ff */
[----:B------:R-:W-:Y:S01]  /*1830*/  PLOP3.LUT P1, PT, P1, PT, PT, 0x8, 0x80 ;  /* 0x000000000080781c */ /* 0x000fe20000f2e170 */
[----:B------:R-:W-:Y:S01]  /*1840*/  USEL UR25, UR53, 0x2, UP0 ;  /* 0x0000000235197887 */ /* 0x000fe20008000000 */
[----:B------:R-:W-:Y:S01]  /*1850*/  CS2R R10, SRZ ;  /* 0x00000000000a7805 */ /* 0x000fe2000001ff00 */
[----:B------:R-:W-:Y:S01]  /*1860*/  IMAD.MOV.U32 R9, RZ, RZ, RZ ;  /* 0x000000ffff097224 */ /* 0x000fe200078e00ff */
[----:B------:R-:W4:Y:S01]  /*1870*/  LDCU UR42, c[0x0][0x370] ;  /* 0x00006e00ff2a77ac */ /* 0x000f220008000800 */
[----:B------:R-:W-:Y:S01]  /*1880*/  IMAD.MOV.U32 R8, RZ, RZ, 0x1 ;  /* 0x00000001ff087424 */ /* 0x000fe200078e00ff */
[----:B------:R-:W1:Y:S01]  /*1890*/  LDCU.64 UR28, c[0x0][0x348] ;  /* 0x00006900ff1c77ac */ /* 0x000e620008000a00 */
[----:B--2---:R-:W-:-:S02]  /*18a0*/  UIADD3 UR6, UPT, UPT, UR7, 0x1f, URZ ;  /* 0x0000001f07067890 */ /* 0x004fc4000fffe0ff */
[----:B------:R-:W-:Y:S02]  /*18b0*/  UIADD3 UR48, UPT, UPT, UR7, 0x3e, URZ ;  /* 0x0000003e07307890 */ /* 0x000fe4000fffe0ff */
[----:B------:R-:W-:Y:S02]  /*18c0*/  USHF.R.S32.HI UR4, URZ, 0x1f, UR6 ;  /* 0x0000001fff047899 */ /* 0x000fe40008011406 */
[----:B---3--:R-:W-:Y:S02]  /*18d0*/  ULEA UR21, UR8, UR21, 0x18 ;  /* 0x0000001508157291 */ /* 0x008fe4000f8ec0ff */
[----:B------:R-:W-:Y:S02]  /*18e0*/  ULEA.HI UR4, UR4, UR6, URZ, 0x5 ;  /* 0x0000000604047291 */ /* 0x000fe4000f8f28ff */
[----:B------:R-:W-:Y:S02]  /*18f0*/  UIADD3 UR6, UPT, UPT, UR7, -0x1, URZ ;  /* 0xffffffff07067890 */ /* 0x000fe4000fffe0ff */
[----:B------:R-:W-:-:S02]  /*1900*/  USHF.R.S32.HI UR44, URZ, 0x5, UR4 ;  /* 0x00000005ff2c7899 */ /* 0x000fc40008011404 */
[----:B------:R-:W-:Y:S02]  /*1910*/  UISETP.GE.U32.AND UP1, UPT, UR6, -0x3f, UPT ;  /* 0xffffffc10600788c */ /* 0x000fe4000bf26070 */
[----:B------:R-:W-:Y:S02]  /*1920*/  UISETP.LT.U32.AND UP0, UPT, UR44, 0x4, UPT ;  /* 0x000000042c00788c */ /* 0x000fe4000bf01070 */
[----:B------:R-:W-:Y:S02]  /*1930*/  ULEA UR38, UR31, UR21, 0x2 ;  /* 0x000000151f267291 */ /* 0x000fe4000f8e10ff */
[----:B------:R-:W-:Y:S02]  /*1940*/  USEL UR43, UR44, 0x4, UP0 ;  /* 0x000000042c2b7887 */ /* 0x000fe40008000000 */
[----:B------:R-:W-:Y:S02]  /*1950*/  ULEA UR37, UR30, UR21, 0x2 ;  /* 0x000000151e257291 */ /* 0x000fe4000f8e10ff */
[----:B------:R-:W-:-:S02]  /*1960*/  UIADD3 UR24, UPT, UPT, UR43, -0x1, URZ ;  /* 0xffffffff2b187890 */ /* 0x000fc4000fffe0ff */
[----:B------:R-:W-:Y:S01]  /*1970*/  @UP1 UIADD3 UR24, UPT, UPT, UR43, URZ, URZ ;  /* 0x000000ff2b181290 */ /* 0x000fe2000fffe0ff */
[----:B------:R-:W2:Y:S01]  /*1980*/  LDCU UR41, c[0x0][0x374] ;  /* 0x00006e80ff2977ac */ /* 0x000ea20008000800 */
[----:B------:R-:W-:Y:S02]  /*1990*/  ULOP3.LUT UR47, UR5, 0x20, URZ, 0xe2, !UPT ;  /* 0x00000020052f7892 */ /* 0x000fe4000f8ee2ff */
[----:B------:R-:W-:Y:S02]  /*19a0*/  UIADD3 UR38, UPT, UPT, UR38, 0x8800, URZ ;  /* 0x0000880026267890 */ /* 0x000fe4000fffe0ff */
[----:B------:R-:W-:Y:S02]  /*19b0*/  UIADD3 UR37, UPT, UPT, UR37, 0x10800, URZ ;  /* 0x0001080025257890 */ /* 0x000fe4000fffe0ff */
[----:B------:R-:W-:Y:S02]  /*19c0*/  UIADD3 UR46, UPT, UPT, UR44, -UR43, URZ ;  /* 0x8000002b2c2e7290 */ /* 0x000fe4000fffe0ff */
[----:B------:R-:W-:Y:S01]  /*19d0*/  UIADD3 UR24, UPT, UPT, UR24, 0x1, URZ ;  /* 0x0000000118187890 */ /* 0x000fe2000fffe0ff */
[----:B-1--4-:R-:W-:-:S11]  /*19e0*/  UMOV UR7, URZ ;  /* 0x000000ff00077c82 */ /* 0x012fd60008000000 */
.L_x_42:
[----:B-1----:R-:W1:Y:S02]  /*19f0*/  S2UR UR4, SR_CgaCtaId ;  /* 0x00000000000479c3 */ /* 0x002e640000008800 */
[----:B-1----:R-:W-:-:S09]  /*1a00*/  UISETP.NE.AND UP0, UPT, UR4, URZ, UPT ;  /* 0x000000ff0400728c */ /* 0x002fd2000bf05270 */
[----:B------:R-:W-:Y:S05]  /*1a10*/  BRA.U UP0, `(.L_x_23) ;  /* 0x0000000100287547 */ /* 0x000fea000b800000 */
[----:B------:R-:W-:Y:S02]  /*1a20*/  LEA R0, R9, UR21, 0x3 ;  /* 0x0000001509007c11 */ /* 0x000fe4000f8e18ff */
[----:B------:R-:W-:-:S04]  /*1a30*/  SHF.L.U32 R3, R8, 0x1f, RZ ;  /* 0x0000001f08037819 */ /* 0x000fc800000006ff */
[----:B------:R-:W1:Y:S02]  /*1a40*/  SYNCS.PHASECHK.TRANS64.TRYWAIT P0, [R0+URZ+0x100], R3 ;  /* 0x00010003000075a7 */ /* 0x000e6400080011ff */
[----:B-1----:R-:W-:Y:S05]  /*1a50*/  @!P0 BRA `(.L_x_24) ;  /* 0x0000009c00848947 */ /* 0x002fea0003800000 */
.L_x_174:
[----:B------:R3:W-:Y:S01]  /*1a60*/  SYNCS.ARRIVE.TRANS64.A1T0 RZ, [R0+URZ+0xf0], RZ ;  /* 0x0000f0ff00ff79a7 */ /* 0x0007e200081000ff */
[----:B------:R-:W-:-:S05]  /*1a70*/  VIADD R9, R9, 0x1 ;  /* 0x0000000109097836 */ /* 0x000fca0000000000 */
[----:B------:R-:W-:-:S04]  /*1a80*/  ISETP.NE.AND P0, PT, R9, 0x2, PT ;  /* 0x000000020900780c */ /* 0x000fc80003f05270 */
[----:B-1----:R-:W-:Y:S02]  /*1a90*/  SEL R3, RZ, 0x1, P0 ;  /* 0x00000001ff037807 */ /* 0x002fe40000000000 */
[----:B------:R-:W-:Y:S02]  /*1aa0*/  SEL R9, R9, RZ, P0 ;  /* 0x000000ff09097207 */ /* 0x000fe40000000000 */
[----:B------:R-:W-:-:S07]  /*1ab0*/  LOP3.LUT R8, R8, R3, RZ, 0x3c, !PT ;  /* 0x0000000308087212 */ /* 0x000fce00078e3cff */
.L_x_23:
[----:B------:R-:W-:Y:S01]  /*1ac0*/  ULEA UR4, UR7, UR21, 0x3 ;  /* 0x0000001507047291 */ /* 0x000fe2000f8e18ff */
[----:B---3--:R-:W-:Y:S01]  /*1ad0*/  SHF.L.U32 R0, R12, 0x1f, RZ ;  /* 0x0000001f0c007819 */ /* 0x008fe200000006ff */
[----:B------:R-:W-:Y:S02]  /*1ae0*/  UISETP.GE.U32.AND UP0, UPT, UR48, 0x3f, UPT ;  /* 0x0000003f3000788c */ /* 0x000fe4000bf06070 */
[----:B------:R-:W-:Y:S02]  /*1af0*/  ULEA UR11, UR20, UR49, 0x1 ;  /* 0x00000031140b7291 */ /* 0x000fe4000f8e08ff */
[----:B------:R-:W-:Y:S02]  /*1b00*/  ULEA UR35, UR16, UR47, 0x6 ;  /* 0x0000002f10237291 */ /* 0x000fe4000f8e30ff */
[----:B------:R-:W-:Y:S01]  /*1b10*/  USHF.L.U32 UR11, UR11, 0x7, URZ ;  /* 0x000000070b0b7899 */ /* 0x000fe200080006ff */
[----:B------:R1:W3:Y:S01]  /*1b20*/  SYNCS.PHASECHK.TRANS64.TRYWAIT P0, [UR4+0x20], R0 ;  /* 0x00002000ff0075a7 */ /* 0x0002e20008001104 */
[----:B------:R-:W-:Y:S01]  /*1b30*/  UMOV UR6, URZ ;  /* 0x000000ff00067c82 */ /* 0x000fe20008000000 */
[----:B------:R-:W-:Y:S09]  /*1b40*/  BRA.U !UP0, `(.L_x_25) ;  /* 0x0000000108c87547 */ /* 0x000ff2000b800000 */
[----:B------:R-:W-:Y:S01]  /*1b50*/  UMOV UR13, URZ ;  /* 0x000000ff000d7c82 */ /* 0x000fe20008000000 */
[----:B------:R-:W-:-:S05]  /*1b60*/  UMOV UR4, UR7 ;  /* 0x0000000700047c82 */ /* 0x000fca0008000000 */
.L_x_31:
[----:B------:R-:W-:Y:S01]  /*1b70*/  ULEA UR33, UR4, UR21, 0x3 ;  /* 0x0000001504217291 */ /* 0x000fe2000f8e18ff */
[----:B---3--:R-:W-:Y:S01]  /*1b80*/  @!P3 MOV R2, 0xa000 ;  /* 0x0000a0000002b802 */ /* 0x008fe20000000f00 */
[----:B-1-3--:R-:W-:Y:S10]  /*1b90*/  @P0 BRA `(.L_x_26) ;  /* 0x00000000000c0947 */ /* 0x00aff40003800000 */
[----:B------:R-:W-:-:S04]  /*1ba0*/  SHF.L.U32 R3, R12, 0x1f, RZ ;  /* 0x0000001f0c037819 */ /* 0x000fc800000006ff */
[----:B------:R-:W3:Y:S02]  /*1bb0*/  SYNCS.PHASECHK.TRANS64.TRYWAIT P0, [UR33+0x20], R3 ;  /* 0x00002003ff0075a7 */ /* 0x000ee40008001121 */
[----:B---3--:R-:W-:Y:S05]  /*1bc0*/  @!P0 BRA `(.L_x_27) ;  /* 0x0000009c003c8947 */ /* 0x008fea0003800000 */
.L_x_26:
[----:B------:R3:W-:Y:S01]  /*1bd0*/  @!P3 SYNCS.ARRIVE.TRANS64 RZ, [UR33], R2 ;  /* 0x00000002ffffb9a7 */ /* 0x0007e20008000021 */
[----:B------:R-:W-:-:S04]  /*1be0*/  ULOP3.LUT UR5, UR25, 0x2, URZ, 0xfc, !UPT ;  /* 0x0000000219057892 */ /* 0x000fc8000f8efcff */
[----:B------:R-:W-:-:S09]  /*1bf0*/  UISETP.NE.AND UP0, UPT, UR5, 0x2, UPT ;  /* 0x000000020500788c */ /* 0x000fd2000bf05270 */
[----:B------:R-:W-:Y:S05]  /*1c00*/  BRA.U UP0, `(.L_x_28) ;  /* 0x0000000100047547 */ /* 0x000fea000b800000 */
[----:B--2---:R-:W-:Y:S05]  /*1c10*/  BPT.TRAP 0x1 ;  /* 0x000000040000795c */ /* 0x004fea0000300000 */
.L_x_28:
[----:B------:R-:W-:Y:S04]  /*1c20*/  BSSY.RECONVERGENT B0, `(.L_x_29) ;  /* 0x0000003000007945 */ /* 0x000fe80003800200 */
[----:B------:R-:W-:Y:S05]  /*1c30*/  @P2 BRA `(.L_x_30) ;  /* 0x0000000000042947 */ /* 0x000fea0003800000 */
[----:B--2---:R-:W-:Y:S05]  /*1c40*/  BPT.TRAP 0x1 ;  /* 0x000000040000795c */ /* 0x004fea0000300000 */
.L_x_30:
[----:B--2---:R-:W-:Y:S05]  /*1c50*/  BSYNC.RECONVERGENT B0 ;  /* 0x0000000000007941 */ /* 0x004fea0003800200 */
.L_x_29:
[----:B------:R-:W-:Y:S02]  /*1c60*/  UIADD3 UR5, UPT, UPT, UR4, 0x1, URZ ;  /* 0x0000000104057890 */ /* 0x000fe4000fffe0ff */
[----:B------:R-:W-:Y:S02]  /*1c70*/  USHF.L.U32 UR34, UR13, 0x5, URZ ;  /* 0x000000050d227899 */ /* 0x000fe400080006ff */
[----:B------:R-:W-:Y:S02]  /*1c80*/  UISETP.NE.AND UP0, UPT, UR5, 0x4, UPT ;  /* 0x000000040500788c */ /* 0x000fe4000bf05270 */
[----:B------:R-:W-:Y:S02]  /*1c90*/  UIADD3 UR13, UPT, UPT, UR13, 0x1, URZ ;  /* 0x000000010d0d7890 */ /* 0x000fe4000fffe0ff */
[----:B------:R-:W-:Y:S02]  /*1ca0*/  USEL UR6, URZ, 0x1, UP0 ;  /* 0x00000001ff067887 */ /* 0x000fe40008000000 */
[----:B------:R-:W-:-:S02]  /*1cb0*/  USEL UR7, UR5, URZ, UP0 ;  /* 0x000000ff05077287 */ /* 0x000fc40008000000 */
[----:B------:R-:W-:Y:S02]  /*1cc0*/  UIADD3 UR14, UP1, UPT, UR28, 0x80, URZ ;  /* 0x000000801c0e7890 */ /* 0x000fe4000ff3e0ff */
[----:B------:R-:W-:Y:S01]  /*1cd0*/  ULEA UR5, UR7, UR21, 0x3 ;  /* 0x0000001507057291 */ /* 0x000fe2000f8e18ff */
[----:B------:R-:W-:Y:S01]  /*1ce0*/  LOP3.LUT R12, R12, UR6, RZ, 0x3c, !PT ;  /* 0x000000060c0c7c12 */ /* 0x000fe2000f8e3cff */
[----:B------:R-:W-:Y:S02]  /*1cf0*/  ULEA UR6, UR4, UR31, 0xb ;  /* 0x0000001f04067291 */ /* 0x000fe4000f8e58ff */
[----:B------:R-:W-:Y:S01]  /*1d00*/  UIADD3.X UR15, UPT, UPT, URZ, UR29, URZ, UP1, !UPT ;  /* 0x0000001dff0f7290 */ /* 0x000fe20008ffe4ff */
[----:B-1----:R-:W-:Y:S01]  /*1d10*/  SHF.L.U32 R0, R12, 0x1f, RZ ;  /* 0x0000001f0c007819 */ /* 0x002fe200000006ff */
[----:B------:R-:W-:Y:S02]  /*1d20*/  ULEA UR6, UR6, UR21, 0x2 ;  /* 0x0000001506067291 */ /* 0x000fe4000f8e10ff */
[----:B------:R-:W-:Y:S01]  /*1d30*/  UPRMT UR16, URZ, 0x5410, UR27 ;  /* 0x00005410ff107896 */ /* 0x000fe2000800001b */
[----:B------:R4:W1:Y:S01]  /*1d40*/  SYNCS.PHASECHK.TRANS64.TRYWAIT P0, [UR5+0x20], R0 ;  /* 0x00002000ff0075a7 */ /* 0x0008620008001105 */
[----:B------:R-:W-:-:S02]  /*1d50*/  ULEA UR5, UR4, UR30, 0xd ;  /* 0x0000001e04057291 */ /* 0x000fc4000f8e68ff */
[----:B------:R-:W-:Y:S02]  /*1d60*/  UIADD3 UR4, UP0, UPT, UR28, 0x180, URZ ;  /* 0x000001801c047890 */ /* 0x000fe4000ff1e0ff */
[----:B------:R-:W-:Y:S02]  /*1d70*/  ULEA UR5, UR5, UR21, 0x2 ;  /* 0x0000001505057291 */ /* 0x000fe4000f8e10ff */
[----:B------:R-:W-:Y:S02]  /*1d80*/  UIADD3 UR32, UPT, UPT, UR6, 0x8800, URZ ;  /* 0x0000880006207890 */ /* 0x000fe4000fffe0ff */
[----:B------:R-:W-:Y:S02]  /*1d90*/  UIADD3 UR8, UPT, UPT, UR5, 0x10800, URZ ;  /* 0x0001080005087890 */ /* 0x000fe4000fffe0ff */
[----:B------:R-:W-:Y:S02]  /*1da0*/  UIADD3.X UR5, UPT, UPT, URZ, UR29, URZ, UP0, !UPT ;  /* 0x0000001dff057290 */ /* 0x000fe400087fe4ff */
[----:B------:R-:W-:-:S02]  /*1db0*/  UISETP.NE.AND UP0, UPT, UR13, UR24, UPT ;  /* 0x000000180d00728c */ /* 0x000fc4000bf05270 */
[----:B------:R-:W-:Y:S01]  /*1dc0*/  UPRMT UR6, URZ, 0x5410, UR26 ;  /* 0x00005410ff067896 */ /* 0x000fe2000800001a */
[----:B------:R-:W-:Y:S01]  /*1dd0*/  UMOV UR18, 0x0 ;  /* 0x0000000000127882 */ /* 0x000fe20000000000 */
[----:B------:R-:W-:Y:S01]  /*1de0*/  UMOV UR19, 0x10000000 ;  /* 0x1000000000137882 */ /* 0x000fe20000000000 */
[----:B------:R-:W-:Y:S01]  /*1df0*/  UMOV UR12, UR36 ;  /* 0x00000024000c7c82 */ /* 0x000fe20008000000 */
[----:B------:R-:W-:Y:S01]  /*1e00*/  UMOV UR9, UR33 ;  /* 0x0000002100097c82 */ /* 0x000fe20008000000 */
[----:B------:R-:W-:Y:S01]  /*1e10*/  UMOV UR10, UR34 ;  /* 0x00000022000a7c82 */ /* 0x000fe20008000000 */
[----:B------:R-:W-:Y:S03]  /*1e20*/  UTMALDG.3D.MULTICAST [UR32], [UR14], UR16, desc[UR18] ;  /* 0x000012200e0073b4 */ /* 0x000fe60008011810 */
[----:B------:R2:W-:Y:S02]  /*1e30*/  UTMALDG.3D.MULTICAST [UR8], [UR4], UR6, desc[UR18] ;  /* 0x00001208040073b4 */ /* 0x0005e40008011806 */
[----:B--2---:R-:W-:Y:S01]  /*1e40*/  UMOV UR6, UR24 ;  /* 0x0000001800067c82 */ /* 0x004fe20008000000 */
[----:B------:R-:W-:Y:S01]  /*1e50*/  UMOV UR4, UR7 ;  /* 0x0000000700047c82 */ /* 0x000fe20008000000 */
[----:B----4-:R-:W-:Y:S05]  /*1e60*/  BRA.U UP0, `(.L_x_31) ;  /* 0xfffffffd00407547 */ /* 0x010fea000b83ffff */
.L_x_25:
[----:B------:R-:W-:Y:S01]  /*1e70*/  ULEA UR4, UR7, UR21, 0x3 ;  /* 0x0000001507047291 */ /* 0x000fe2000f8e18ff */
[----:B-1----:R-:W-:Y:S01]  /*1e80*/  SHF.L.U32 R0, R12, 0x1f, RZ ;  /* 0x0000001f0c007819 */ /* 0x002fe200000006ff */
[----:B------:R-:W-:Y:S01]  /*1e90*/  @!P1 SYNCS.ARRIVE.TRANS64.A1T0 RZ, [UR21+0x88], RZ ;  /* 0x000088ffffff99a7 */ /* 0x000fe20008100015 */
[----:B------:R-:W-:-:S06]  /*1ea0*/  UISETP.GT.AND UP0, UPT, UR44, UR43, UPT ;  /* 0x0000002b2c00728c */ /* 0x000fcc000bf04270 */
[----:B---3--:R1:W3:Y:S03]  /*1eb0*/  SYNCS.PHASECHK.TRANS64.TRYWAIT P0, [UR4+0x20], R0 ;  /* 0x00002000ff0075a7 */ /* 0x0082e60008001104 */
[----:B------:R-:W-:Y:S05]  /*1ec0*/  BRA.U !UP0, `(.L_x_32) ;  /* 0x0000000108bc7547 */ /* 0x000fea000b800000 */
[----:B------:R-:W-:Y:S01]  /*1ed0*/  UIADD3 UR13, UPT, UPT, UR46, UR6, URZ ;  /* 0x000000062e0d7290 */ /* 0x000fe2000fffe0ff */
[----:B------:R-:W-:-:S11]  /*1ee0*/  UMOV UR4, UR7 ;  /* 0x0000000700047c82 */ /* 0x000fd60008000000 */
.L_x_38:
[----:B------:R-:W-:Y:S01]  /*1ef0*/  ULEA UR17, UR4, UR21, 0x3 ;  /* 0x0000001504117291 */ /* 0x000fe2000f8e18ff */
[----:B---3--:R-:W-:Y:S01]  /*1f00*/  @!P3 MOV R2, 0xa000 ;  /* 0x0000a0000002b802 */ /* 0x008fe20000000f00 */
[----:B-1-3--:R-:W-:Y:S10]  /*1f10*/  @P0 BRA `(.L_x_33) ;  /* 0x00000000000c0947 */ /* 0x00aff40003800000 */
[----:B------:R-:W-:-:S04]  /*1f20*/  SHF.L.U32 R3, R12, 0x1f, RZ ;  /* 0x0000001f0c037819 */ /* 0x000fc800000006ff */
[----:B------:R-:W3:Y:S02]  /*1f30*/  SYNCS.PHASECHK.TRANS64.TRYWAIT P0, [UR17+0x20], R3 ;  /* 0x00002003ff0075a7 */ /* 0x000ee40008001111 */
[----:B---3--:R-:W-:Y:S05]  /*1f40*/  @!P0 BRA `(.L_x_34) ;  /* 0x0000009800748947 */ /* 0x008fea0003800000 */
.L_x_33:
[----:B------:R3:W-:Y:S01]  /*1f50*/  @!P3 SYNCS.ARRIVE.TRANS64 RZ, [UR17], R2 ;  /* 0x00000002ffffb9a7 */ /* 0x0007e20008000011 */
[----:B------:R-:W-:-:S04]  /*1f60*/  ULOP3.LUT UR5, UR25, 0x2, URZ, 0xfc, !UPT ;  /* 0x0000000219057892 */ /* 0x000fc8000f8efcff */
[----:B------:R-:W-:-:S09]  /*1f70*/  UISETP.NE.AND UP0, UPT, UR5, 0x2, UPT ;  /* 0x000000020500788c */ /* 0x000fd2000bf05270 */
[----:B------:R-:W-:Y:S05]  /*1f80*/  BRA.U UP0, `(.L_x_35) ;  /* 0x0000000100047547 */ /* 0x000fea000b800000 */
[----:B--2---:R-:W-:Y:S05]  /*1f90*/  BPT.TRAP 0x1 ;  /* 0x000000040000795c */ /* 0x004fea0000300000 */
.L_x_35:
[----:B------:R-:W-:Y:S04]  /*1fa0*/  BSSY.RECONVERGENT B0, `(.L_x_36) ;  /* 0x0000003000007945 */ /* 0x000fe80003800200 */
[----:B------:R-:W-:Y:S05]  /*1fb0*/  @P2 BRA `(.L_x_37) ;  /* 0x0000000000042947 */ /* 0x000fea0003800000 */
[----:B--2---:R-:W-:Y:S05]  /*1fc0*/  BPT.TRAP 0x1 ;  /* 0x000000040000795c */ /* 0x004fea0000300000 */
.L_x_37:
[----:B--2---:R-:W-:Y:S05]  /*1fd0*/  BSYNC.RECONVERGENT B0 ;  /* 0x0000000000007941 */ /* 0x004fea0003800200 */
.L_x_36:
[----:B------:R-:W-:Y:S02]  /*1fe0*/  UIADD3 UR5, UPT, UPT, UR4, 0x1, URZ ;  /* 0x0000000104057890 */ /* 0x000fe4000fffe0ff */
[----:B------:R-:W-:Y:S02]  /*1ff0*/  UIADD3 UR14, UP1, UPT, UR28, 0x80, URZ ;  /* 0x000000801c0e7890 */ /* 0x000fe4000ff3e0ff */
[----:B------:R-:W-:Y:S02]  /*2000*/  UISETP.NE.AND UP0, UPT, UR5, 0x4, UPT ;  /* 0x000000040500788c */ /* 0x000fe4000bf05270 */
[----:B------:R-:W-:Y:S02]  /*2010*/  ULEA UR16, UR4, UR38, 0xd ;  /* 0x0000002604107291 */ /* 0x000fe4000f8e68ff */
[----:B------:R-:W-:Y:S02]  /*2020*/  USEL UR8, URZ, 0x1, UP0 ;  /* 0x00000001ff087887 */ /* 0x000fe40008000000 */
[----:B------:R-:W-:-:S02]  /*2030*/  USEL UR7, UR5, URZ, UP0 ;  /* 0x000000ff05077287 */ /* 0x000fc40008000000 */
[----:B------:R-:W-:Y:S02]  /*2040*/  UIADD3 UR22, UP0, UPT, UR28, 0x180, URZ ;  /* 0x000001801c167890 */ /* 0x000fe4000ff1e0ff */
[----:B------:R-:W-:Y:S01]  /*2050*/  ULEA UR5, UR7, UR21, 0x3 ;  /* 0x0000001507057291 */ /* 0x000fe2000f8e18ff */
[----:B------:R-:W-:Y:S01]  /*2060*/  LOP3.LUT R12, R12, UR8, RZ, 0x3c, !PT ;  /* 0x000000080c0c7c12 */ /* 0x000fe2000f8e3cff */
[----:B------:R-:W-:Y:S02]  /*2070*/  ULEA UR8, UR4, UR37, 0xf ;  /* 0x0000002504087291 */ /* 0x000fe4000f8e78ff */
[----:B------:R-:W-:Y:S01]  /*2080*/  USHF.L.U32 UR18, UR6, 0x5, URZ ;  /* 0x0000000506127899 */ /* 0x000fe200080006ff */
[----:B-1----:R-:W-:Y:S01]  /*2090*/  SHF.L.U32 R0, R12, 0x1f, RZ ;  /* 0x0000001f0c007819 */ /* 0x002fe200000006ff */
[----:B------:R-:W-:Y:S02]  /*20a0*/  UPRMT UR4, URZ, 0x5410, UR27 ;  /* 0x00005410ff047896 */ /* 0x000fe4000800001b */
[----:B------:R-:W-:Y:S01]  /*20b0*/  UIADD3.X UR15, UPT, UPT, URZ, UR29, URZ, UP1, !UPT ;  /* 0x0000001dff0f7290 */ /* 0x000fe20008ffe4ff */
[----:B------:R4:W1:Y:S01]  /*20c0*/  SYNCS.PHASECHK.TRANS64.TRYWAIT P0, [UR5+0x20], R0 ;  /* 0x00002000ff0075a7 */ /* 0x0008620008001105 */
[----:B------:R-:W-:-:S02]  /*20d0*/  UPRMT UR5, URZ, 0x5410, UR26 ;  /* 0x00005410ff057896 */ /* 0x000fc4000800001a */
[----:B------:R-:W-:Y:S01]  /*20e0*/  UIADD3.X UR23, UPT, UPT, URZ, UR29, URZ, UP0, !UPT ;  /* 0x0000001dff177290 */ /* 0x000fe200087fe4ff */
[----:B------:R-:W-:Y:S01]  /*20f0*/  UMOV UR32, 0x0 ;  /* 0x0000000000207882 */ /* 0x000fe20000000000 */
[----:B------:R-:W-:Y:S01]  /*2100*/  UMOV UR33, 0x10000000 ;  /* 0x1000000000217882 */ /* 0x000fe20000000000 */
[----:B------:R-:W-:Y:S01]  /*2110*/  UMOV UR19, UR35 ;  /* 0x0000002300137c82 */ /* 0x000fe20008000000 */
[----:B------:R-:W-:Y:S01]  /*2120*/  UMOV UR20, UR36 ;  /* 0x0000002400147c82 */ /* 0x000fe20008000000 */
[----:B------:R-:W-:Y:S01]  /*2130*/  UMOV UR12, UR36 ;  /* 0x00000024000c7c82 */ /* 0x000fe20008000000 */
[----:B------:R-:W-:Y:S01]  /*2140*/  UMOV UR9, UR17 ;  /* 0x0000001100097c82 */ /* 0x000fe20008000000 */
[----:B------:R-:W-:Y:S01]  /*2150*/  UMOV UR10, UR18 ;  /* 0x00000012000a7c82 */ /* 0x000fe20008000000 */
[----:B------:R2:W-:Y:S01]  /*2160*/  UTMALDG.3D.MULTICAST [UR16], [UR14], UR4, desc[UR32] ;  /* 0x000020100e0073b4 */ /* 0x0005e20008011804 */
[----:B------:R-:W-:-:S04]  /*2170*/  UIADD3 UR6, UPT, UPT, UR6, 0x1, URZ ;  /* 0x0000000106067890 */ /* 0x000fc8000fffe0ff */
[----:B------:R-:W-:Y:S01]  /*2180*/  UISETP.NE.AND UP0, UPT, UR6, UR13, UPT ;  /* 0x0000000d0600728c */ /* 0x000fe2000bf05270 */
[----:B------:R4:W-:Y:S01]  /*2190*/  UTMALDG.3D.MULTICAST [UR8], [UR22], UR5, desc[UR32] ;  /* 0x00002008160073b4 */ /* 0x0009e20008011805 */
[----:B--2---:R-:W-:-:S07]  /*21a0*/  UMOV UR4, UR7 ;  /* 0x0000000700047c82 */ /* 0x004fce0008000000 */
[----:B----4-:R-:W-:Y:S05]  /*21b0*/  BRA.U UP0, `(.L_x_38) ;  /* 0xfffffffd004c7547 */ /* 0x010fea000b83ffff */
.L_x_32:
[C---:B------:R-:W-:Y:S01]  /*21c0*/  LEA R3, R11.reuse, UR21, 0x3 ;  /* 0x000000150b037c11 */ /* 0x040fe2000f8e18ff */
[----:B------:R-:W-:Y:S01]  /*21d0*/  NOP ;  /* 0x0000000000007918 */ /* 0x000fe20000000000 */
[----:B-1----:R-:W-:Y:S02]  /*21e0*/  SHF.L.U32 R0, R10, 0x1f, RZ ;  /* 0x0000001f0a007819 */ /* 0x002fe400000006ff */
[----:B------:R-:W-:Y:S02]  /*21f0*/  LEA R5, R11, UR21, 0x4 ;  /* 0x000000150b057c11 */ /* 0x000fe4000f8e20ff */
[----:B---3--:R-:W1:Y:S02]  /*2200*/  SYNCS.PHASECHK.TRANS64.TRYWAIT P0, [R3+URZ+0x90], R0 ;  /* 0x00009000030075a7 */ /* 0x008e6400080011ff */
[----:B-1----:R-:W-:Y:S05]  /*2210*/  @!P0 BRA `(.L_x_39) ;  /* 0x0000009400d88947 */ /* 0x002fea0003800000 */
.L_x_177:
[----:B------:R-:W3:Y:S01]  /*2220*/  LDS.128 R4, [R5+0x120] ;  /* 0x0001200005047984 */ /* 0x000ee20000000c00 */
[----:B------:R-:W-:Y:S01]  /*2230*/  UISETP.GE.AND UP0, UPT, UR45, 0x1, UPT ;  /* 0x000000012d00788c */ /* 0x000fe2000bf06270 */
[----:B------:R-:W-:Y:S01]  /*2240*/  @!PT LDS RZ, [RZ] ;  /* 0x00000000fffff984 */ /* 0x000fe20000000800 */
[----:B------:R-:W-:Y:S01]  /*2250*/  @!PT LDS RZ, [RZ] ;  /* 0x00000000fffff984 */ /* 0x000fe20000000800 */
[----:B------:R-:W-:Y:S01]  /*2260*/  @!PT LDS RZ, [RZ] ;  /* 0x00000000fffff984 */ /* 0x000fe20000000800 */
[----:B------:R-:W-:Y:S01]  /*2270*/  @!PT LDS RZ, [RZ] ;  /* 0x00000000fffff984 */ /* 0x000fe20000000800 */
[----:B------:R4:W-:Y:S06]  /*2280*/  MEMBAR.ALL.CTA ;  /* 0x0000000000007992 */ /* 0x0009ec0000008000 */
[----:B----4-:R-:W4:Y:S01]  /*2290*/  FENCE.VIEW.ASYNC.S ;  /* 0x00000000000073c6 */ /* 0x010f220000000000 */
[----:B---3--:R-:W-:-:S13]  /*22a0*/  LOP3.LUT P0, RZ, R6, 0x1, RZ, 0xc0, !PT ;  /* 0x0000000106ff7812 */ /* 0x008fda000780c0ff */
[----:B----4-:R-:W-:Y:S01]  /*22b0*/  VOTEU.ANY UP1, P0 ;  /* 0x0000000000ff7886 */ /* 0x010fe20000020100 */
[----:B------:R-:W-:-:S13]  /*22c0*/  PLOP3.LUT P0, PT, PT, PT, UP1, 0x80, 0x8 ;  /* 0x000000000008781c */ /* 0x000fda0003f0f018 */
[----:B-1----:R-:W-:Y:S02]  /*22d0*/  @P0 LOP3.LUT R0, R5, 0xffff, RZ, 0xc0, !PT ;  /* 0x0000ffff05000812 */ /* 0x002fe400078ec0ff */
[----:B------:R-:W-:Y:S02]  /*22e0*/  @P0 MOV R2, R4 ;  /* 0x0000000400020202 */ /* 0x000fe40000000f00 */
[----:B------:R-:W-:Y:S01]  /*22f0*/  @P0 R2UR UR5, R0 ;  /* 0x00000000000502ca */ /* 0x000fe200000e0000 */
[----:B------:R-:W-:Y:S01]  /*2300*/  VIADD R0, R3, 0xa0 ;  /* 0x000000a003007836 */ /* 0x000fe20000000000 */
[----:B------:R-:W-:Y:S02]  /*2310*/  @P0 SHF.R.U32.HI R4, RZ, 0x10, R5 ;  /* 0x00000010ff040819 */ /* 0x000fe40000011605 */
[----:B------:R-:W-:Y:S02]  /*2320*/  @P0 R2UR UR6, R2 ;  /* 0x00000000020602ca */ /* 0x000fe400000e0000 */
[----:B------:R-:W-:-:S02]  /*2330*/  PRMT R0, RZ, 0x654, R0 ;  /* 0x00000654ff007816 */ /* 0x000fc40000000000 */
[----:B------:R-:W-:Y:S02]  /*2340*/  @P0 R2UR UR4, R4 ;  /* 0x00000000040402ca */ /* 0x000fe400000e0000 */
[----:B------:R1:W-:Y:S03]  /*2350*/  SYNCS.ARRIVE.TRANS64.RED.A1T0 RZ, [R0+URZ], RZ ;  /* 0x000000ff00ff79a7 */ /* 0x0003e600081004ff */
[----:B------:R-:W-:-:S04]  /*2360*/  @UP1 UMOV UR39, UR5 ;  /* 0x0000000500271c82 */ /* 0x000fc80008000000 */
[----:B------:R-:W-:-:S04]  /*2370*/  @UP1 UMOV UR40, UR6 ;  /* 0x0000000600281c82 */ /* 0x000fc80008000000 */
[----:B------:R-:W-:Y:S01]  /*2380*/  @UP1 UMOV UR36, UR4 ;  /* 0x0000000400241c82 */ /* 0x000fe20008000000 */
[----:B------:R-:W-:Y:S05]  /*2390*/  BRA.U !UP0, `(.L_x_40) ;  /* 0x0000000108d47547 */ /* 0x000fea000b800000 */
[----:B------:R-:W2:Y:S01]  /*23a0*/  LDCU.128 UR12, c[0x0][0xb10] ;  /* 0x00016200ff0c77ac */ /* 0x000ea20008000c00 */
[----:B------:R-:W3:Y:S01]  /*23b0*/  LDCU UR22, c[0x0][0xb20] ;  /* 0x00016400ff1677ac */ /* 0x000ee20008000800 */
[----:B------:R-:W4:Y:S01]  /*23c0*/  LDCU UR20, c[0x0][0xb0c] ;  /* 0x00016180ff1477ac */ /* 0x000f220008000800 */
[----:B------:R-:W1:Y:S01]  /*23d0*/  LDCU.64 UR8, c[0x0][0xb28] ;  /* 0x00016500ff0877ac */ /* 0x000e620008000a00 */
[----:B------:R-:W-:Y:S02]  /*23e0*/  UISETP.NE.AND UP3, UPT, UR45, 0x1, UPT ;  /* 0x000000012d00788c */ /* 0x000fe4000bf65270 */
[----:B--2---:R-:W-:Y:S02]  /*23f0*/  UIMAD.WIDE.U32 UR10, UR41, UR15, URZ ;  /* 0x0000000f290a72a5 */ /* 0x004fe4000f8e00ff */
[----:B------:R-:W-:Y:S02]  /*2400*/  UIMAD.WIDE.U32 UR4, UR42, UR12, URZ ;  /* 0x0000000c2a0472a5 */ /* 0x000fe4000f8e00ff */
[----:B------:R-:W-:-:S02]  /*2410*/  UISETP.NE.AND UP0, UPT, UR14, 0x1, UPT ;  /* 0x000000010e00788c */ /* 0x000fc4000bf05270 */
[----:B------:R-:W-:Y:S01]  /*2420*/  UIMAD.WIDE.U32 UR18, UR39, UR15, URZ ;  /* 0x0000000f271272a5 */ /* 0x000fe2000f8e00ff */
[----:B------:R-:W-:Y:S02]  /*2430*/  UMOV UR10, UR11 ;  /* 0x0000000b000a7c82 */ /* 0x000fe40008000000 */
[----:B------:R-:W-:Y:S01]  /*2440*/  UMOV UR4, UR5 ;  /* 0x0000000500047c82 */ /* 0x000fe20008000000 */
[----:B---3--:R-:W-:Y:S02]  /*2450*/  USHF.R.U32.HI UR10, URZ, UR22, UR10 ;  /* 0x00000016ff0a7299 */ /* 0x008fe4000801160a */
[----:B----4-:R-:W-:Y:S02]  /*2460*/  UISETP.NE.AND UP2, UPT, UR20, 0x1, UPT ;  /* 0x000000011400788c */ /* 0x010fe4000bf45270 */
[----:B------:R-:W-:Y:S02]  /*2470*/  USHF.R.U32.HI UR4, URZ, UR13, UR4 ;  /* 0x0000000dff047299 */ /* 0x000fe40008011604 */
[----:B------:R-:W-:-:S02]  /*2480*/  USEL UR5, UR41, UR10, !UP0 ;  /* 0x0000000a29057287 */ /* 0x000fc4000c000000 */
[----:B------:R-:W-:Y:S02]  /*2490*/  USEL UR6, UR42, UR4, !UP2 ;  /* 0x000000042a067287 */ /* 0x000fe4000d000000 */
[----:B-1----:R-:W-:Y:S01]  /*24a0*/  UIMAD.WIDE.U32 UR10, UR5, UR8, URZ ;  /* 0x00000008050a72a5 */ /* 0x002fe2000f8e00ff */
[----:B------:R-:W-:Y:S01]  /*24b0*/  UMOV UR4, UR19 ;  /* 0x0000001300047c82 */ /* 0x000fe20008000000 */
[----:B------:R-:W-:Y:S02]  /*24c0*/  UIMAD.WIDE.U32 UR16, UR40, UR12, URZ ;  /* 0x0000000c281072a5 */ /* 0x000fe4000f8e00ff */
[----:B------:R-:W-:-:S03]  /*24d0*/  UIMAD.WIDE.U32 UR18, UR6, UR8, URZ ;  /* 0x00000008061272a5 */ /* 0x000fc6000f8e00ff */
[----:B------:R-:W-:Y:S01]  /*24e0*/  UMOV UR10, UR11 ;  /* 0x0000000b000a7c82 */ /* 0x000fe20008000000 */
[----:B------:R-:W-:Y:S02]  /*24f0*/  USHF.R.U32.HI UR4, URZ, UR22, UR4 ;  /* 0x00000016ff047299 */ /* 0x000fe40008011604 */
[----:B------:R-:W-:Y:S01]  /*2500*/  @UP3 USHF.R.U32.HI UR5, URZ, UR9, UR10 ;  /* 0x00000009ff053299 */ /* 0x000fe2000801160a */
[----:B------:R-:W-:Y:S01]  /*2510*/  UMOV UR16, UR17 ;  /* 0x0000001100107c82 */ /* 0x000fe20008000000 */
[----:B------:R-:W-:Y:S01]  /*2520*/  UMOV UR18, UR19 ;  /* 0x0000001300127c82 */ /* 0x000fe20008000000 */
[----:B------:R-:W-:Y:S02]  /*2530*/  USHF.R.U32.HI UR13, URZ, UR13, UR16 ;  /* 0x0000000dff0d7299 */ /* 0x000fe40008011610 */
[----:B------:R-:W-:Y:S02]  /*2540*/  USEL UR4, UR39, UR4, !UP0 ;  /* 0x0000000427047287 */ /* 0x000fe4000c000000 */
[----:B------:R-:W-:-:S02]  /*2550*/  @UP3 USHF.R.U32.HI UR6, URZ, UR9, UR18 ;  /* 0x00000009ff063299 */ /* 0x000fc40008011612 */
[----:B------:R-:W-:Y:S02]  /*2560*/  UIMAD UR10, UR45, UR5, URZ ;  /* 0x000000052d0a72a4 */ /* 0x000fe4000f8e02ff */
[----:B------:R-:W-:Y:S02]  /*2570*/  USEL UR5, UR40, UR13, !UP2 ;  /* 0x0000000d28057287 */ /* 0x000fe4000d000000 */
[----:B------:R-:W-:Y:S02]  /*2580*/  UIMAD UR12, UR45, UR6, URZ ;  /* 0x000000062d0c72a4 */ /* 0x000fe4000f8e02ff */
[----:B------:R-:W-:Y:S02]  /*2590*/  UISETP.GE.AND UP0, UPT, UR4, UR10, UPT ;  /* 0x0000000a0400728c */ /* 0x000fe4000bf06270 */
[----:B------:R-:W-:Y:S02]  /*25a0*/  UIMAD.WIDE.U32 UR10, UR4, UR8, URZ ;  /* 0x00000008040a72a5 */ /* 0x000fe4000f8e00ff */
[----:B------:R-:W-:-:S02]  /*25b0*/  UISETP.GE.OR UP0, UPT, UR5, UR12, UP0 ;  /* 0x0000000c0500728c */ /* 0x000fc40008706670 */
        /* <DEDUP_REMOVED lines=19> */
.L_x_40:
[----:B------:R-:W3:Y:S02]  /*26f0*/  LDCU UR4, c[0x0][0xb30] ;  /* 0x00016600ff0477ac */ /* 0x000ee40008000800 */
[----:B---3--:R-:W-:-:S09]  /*2700*/  UISETP.NE.AND UP0, UPT, UR4, 0x1, UPT ;  /* 0x000000010400788c */ /* 0x008fd2000bf05270 */
[----:B------:R-:W-:Y:S05]  /*2710*/  BRA.U UP0, `(.L_x_41) ;  /* 0x0000000100447547 */ /* 0x000fea000b800000 */
[----:B------:R-:W3:Y:S01]  /*2720*/  LDCU.128 UR12, c[0x0][0xb10] ;  /* 0x00016200ff0c77ac */ /* 0x000ee20008000c00 */
[----:B------:R-:W4:Y:S01]  /*2730*/  LDCU UR10, c[0x0][0xb0c] ;  /* 0x00016180ff0a77ac */ /* 0x000f220008000800 */
[----:B------:R-:W1:Y:S01]  /*2740*/  LDCU UR6, c[0x0][0xb20] ;  /* 0x00016400ff0677ac */ /* 0x000e620008000800 */
[----:B---3--:R-:W-:Y:S02]  /*2750*/  UIMAD.WIDE.U32 UR8, UR40, UR12, URZ ;  /* 0x0000000c280872a5 */ /* 0x008fe4000f8e00ff */
[----:B------:R-:W-:Y:S02]  /*2760*/  UIMAD.WIDE.U32 UR4, UR39, UR15, URZ ;  /* 0x0000000f270472a5 */ /* 0x000fe4000f8e00ff */
[----:B----4-:R-:W-:Y:S02]  /*2770*/  UISETP.NE.AND UP2, UPT, UR10, 0x1, UPT ;  /* 0x000000010a00788c */ /* 0x010fe4000bf45270 */
[----:B------:R-:W-:Y:S01]  /*2780*/  UISETP.NE.AND UP0, UPT, UR14, 0x1, UPT ;  /* 0x000000010e00788c */ /* 0x000fe2000bf05270 */
[----:B------:R-:W-:-:S02]  /*2790*/  UMOV UR8, UR9 ;  /* 0x0000000900087c82 */ /* 0x000fc40008000000 */
[----:B------:R-:W-:Y:S01]  /*27a0*/  UMOV UR4, UR5 ;  /* 0x0000000500047c82 */ /* 0x000fe20008000000 */
[----:B------:R-:W-:Y:S02]  /*27b0*/  USHF.R.U32.HI UR13, URZ, UR13, UR8 ;  /* 0x0000000dff0d7299 */ /* 0x000fe40008011608 */
[----:B-1----:R-:W-:Y:S02]  /*27c0*/  USHF.R.U32.HI UR4, URZ, UR6, UR4 ;  /* 0x00000006ff047299 */ /* 0x002fe40008011604 */
[----:B------:R-:W-:Y:S02]  /*27d0*/  USEL UR5, UR40, UR13, !UP2 ;  /* 0x0000000d28057287 */ /* 0x000fe4000d000000 */
[----:B------:R-:W-:-:S04]  /*27e0*/  USEL UR4, UR39, UR4, !UP0 ;  /* 0x0000000427047287 */ /* 0x000fc8000c000000 */
[----:B------:R-:W-:Y:S02]  /*27f0*/  UIADD3 UR6, UPT, UPT, UR5, -UR4, URZ ;  /* 0x8000000405067290 */ /* 0x000fe4000fffe0ff */
[----:B------:R-:W-:Y:S02]  /*2800*/  UIADD3 UR4, UPT, UPT, -UR5, UR4, URZ ;  /* 0x0000000405047290 */ /* 0x000fe4000fffe1ff */
[----:B------:R-:W-:Y:S02]  /*2810*/  UIMAD UR39, UR6, UR14, UR39 ;  /* 0x0000000e062772a4 */ /* 0x000fe4000f8e0227 */
[----:B------:R-:W-:-:S12]  /*2820*/  UIMAD UR40, UR4, UR10, UR40 ;  /* 0x0000000a042872a4 */ /* 0x000fd8000f8e0228 */
.L_x_41:
[----:B------:R-:W-:Y:S01]  /*2830*/  VIADD R11, R11, 0x1 ;  /* 0x000000010b0b7836 */ /* 0x000fe20000000000 */
[----:B------:R-:W-:Y:S02]  /*2840*/  R2UR UR5, R66 ;  /* 0x00000000420572ca */ /* 0x000fe400000e0000 */
[----:B------:R-:W-:Y:S02]  /*2850*/  R2UR UR4, R65 ;  /* 0x00000000410472ca */ /* 0x000fe400000e0000 */
[C---:B------:R-:W-:Y:S02]  /*2860*/  ISETP.NE.AND P0, PT, R11.reuse, 0x2, PT ;  /* 0x000000020b00780c */ /* 0x040fe40003f05270 */
[----:B------:R-:W-:Y:S02]  /*2870*/  PLOP3.LUT P1, PT, PT, PT, PT, 0x80, 0x8 ;  /* 0x000000000008781c */ /* 0x000fe40003f2f070 */
[----:B------:R-:W-:Y:S02]  /*2880*/  SEL R3, RZ, 0x1, P0 ;  /* 0x00000001ff037807 */ /* 0x000fe40000000000 */
[----:B------:R-:W-:-:S02]  /*2890*/  SEL R11, R11, RZ, P0 ;  /* 0x000000ff0b0b7207 */ /* 0x000fc40000000000 */
[----:B------:R-:W-:Y:S01]  /*28a0*/  LOP3.LUT R10, R10, R3, RZ, 0x3c, !PT ;  /* 0x000000030a0a7212 */ /* 0x000fe200078e3cff */
[----:B------:R-:W-:Y:S02]  /*28b0*/  UIADD3 UR16, UPT, UPT, UR40, UR5, URZ ;  /* 0x0000000528107290 */ /* 0x000fe4000fffe0ff */
[----:B------:R-:W-:Y:S01]  /*28c0*/  UIADD3 UR20, UPT, UPT, UR39, UR4, URZ ;  /* 0x0000000427147290 */ /* 0x000fe2000fffe0ff */
[----:B------:R-:W-:Y:S11]  /*28d0*/  BRA.U UP1, `(.L_x_42) ;  /* 0xfffffff101447547 */ /* 0x000ff6000b83ffff */
[----:B------:R-:W-:Y:S01]  /*28e0*/  UIADD3 UR21, UPT, UPT, UR21, 0x20, URZ ;  /* 0x0000002015157890 */ /* 0x000fe2000fffe0ff */
[----:B------:R-:W-:-:S03]  /*28f0*/  SHF.L.U32 R3, R12, 0x1f, RZ ;  /* 0x0000001f0c037819 */ /* 0x000fc600000006ff */
[----:B------:R-:W-:-:S09]  /*2900*/  ULEA UR4, UR7, UR21, 0x3 ;  /* 0x0000001507047291 */ /* 0x000fd2000f8e18ff */
[----:B------:R-:W3:Y:S02]  /*2910*/  SYNCS.PHASECHK.TRANS64.TRYWAIT P0, [UR4], R3 ;  /* 0x00000003ff0075a7 */ /* 0x000ee40008001104 */
[----:B---3--:R-:W-:Y:S05]  /*2920*/  @!P0 BRA `(.L_x_43) ;  /* 0x0000009000288947 */ /* 0x008fea0003800000 */
.L_x_179:
[----:B------:R-:W-:-:S04]  /*2930*/  UIADD3 UR4, UPT, UPT, UR7, 0x1, URZ ;  /* 0x0000000107047890 */ /* 0x000fc8000fffe0ff */
[----:B------:R-:W-:-:S04]  /*2940*/  UISETP.NE.AND UP0, UPT, UR4, 0x4, UPT ;  /* 0x000000040400788c */ /* 0x000fc8000bf05270 */
[----:B------:R-:W-:Y:S02]  /*2950*/  USEL UR6, URZ, 0x1, UP0 ;  /* 0x00000001ff067887 */ /* 0x000fe40008000000 */
[----:B------:R-:W-:-:S04]  /*2960*/  USEL UR4, UR4, URZ, UP0 ;  /* 0x000000ff04047287 */ /* 0x000fc80008000000 */
[----:B------:R-:W-:Y:S01]  /*2970*/  ULEA UR5, UR4, UR21, 0x3 ;  /* 0x0000001504057291 */ /* 0x000fe2000f8e18ff */
[----:B------:R-:W-:-:S04]  /*2980*/  LOP3.LUT R2, R12, UR6, RZ, 0x3c, !PT ;  /* 0x000000060c027c12 */ /* 0x000fc8000f8e3cff */
[----:B-1----:R-:W-:-:S04]  /*2990*/  SHF.L.U32 R3, R2, 0x1f, RZ ;  /* 0x0000001f02037819 */ /* 0x002fc800000006ff */
[----:B------:R-:W1:Y:S02]  /*29a0*/  SYNCS.PHASECHK.TRANS64.TRYWAIT P0, [UR5], R3 ;  /* 0x00000003ff0075a7 */ /* 0x000e640008001105 */
[----:B-1----:R-:W-:Y:S05]  /*29b0*/  @!P0 BRA `(.L_x_44) ;  /* 0x00000090001c8947 */ /* 0x002fea0003800000 */
.L_x_181:
        /* <DEDUP_REMOVED lines=9> */
.L_x_183:
[----:B------:R-:W-:-:S04]  /*2a50*/  UIADD3 UR4, UPT, UPT, UR4, 0x1, URZ ;  /* 0x0000000104047890 */ /* 0x000fc8000fffe0ff */
[----:B------:R-:W-:-:S04]  /*2a60*/  UISETP.NE.AND UP0, UPT, UR4, 0x4, UPT ;  /* 0x000000040400788c */ /* 0x000fc8000bf05270 */
[----:B------:R-:W-:Y:S02]  /*2a70*/  USEL UR5, URZ, 0x1, UP0 ;  /* 0x00000001ff057887 */ /* 0x000fe40008000000 */
[----:B------:R-:W-:-:S04]  /*2a80*/  USEL UR4, UR4, URZ, UP0 ;  /* 0x000000ff04047287 */ /* 0x000fc80008000000 */
[----:B------:R-:W-:Y:S01]  /*2a90*/  ULEA UR4, UR4, UR21, 0x3 ;  /* 0x0000001504047291 */ /* 0x000fe2000f8e18ff */
[----:B-1----:R-:W-:-:S04]  /*2aa0*/  LOP3.LUT R3, R2, UR5, RZ, 0x3c, !PT ;  /* 0x0000000502037c12 */ /* 0x002fc8000f8e3cff */
[----:B------:R-:W-:Y:S01]  /*2ab0*/  SHF.L.U32 R3, R3, 0x1f, RZ ;  /* 0x0000001f03037819 */ /* 0x000fe200000006ff */
[----:B------:R-:W-:-:S07]  /*2ac0*/  IMAD.U32 R0, RZ, RZ, UR4 ;  /* 0x00000004ff007e24 */ /* 0x000fce000f8e00ff */
.L_x_46:
[----:B-1----:R1:W3:Y:S02]  /*2ad0*/  SYNCS.PHASECHK.TRANS64.TRYWAIT P0, [R0+URZ], R3 ;  /* 0x00000003000075a7 */ /* 0x0022e400080011ff */
[----:B---3--:R-:W-:Y:S05]  /*2ae0*/  @!P0 NANOSLEEP.SYNCS 0x989680 ;  /* 0x009896800000895d */ /* 0x008fea0003900000 */
[----:B------:R-:W3:Y:S02]  /*2af0*/  @!P0 SYNCS.PHASECHK.TRANS64 P0, [R0+URZ], R3 ;  /* 0x00000003000085a7 */ /* 0x000ee400080010ff */
[----:B--23--:R-:W-:Y:S05]  /*2b00*/  @P0 EXIT ;  /* 0x000000000000094d */ /* 0x00cfea0003800000 */
[----:B------:R-:W-:Y:S05]  /*2b10*/  BRA `(.L_x_46) ;  /* 0xfffffffc00ec7947 */ /* 0x000fea000383ffff */
.L_x_22:
[----:B------:R-:W2:Y:S02]  /*2b20*/  S2UR UR4, SR_CgaCtaId ;  /* 0x00000000000479c3 */ /* 0x000ea40000008800 */
[----:B--2---:R-:W-:-:S04]  /*2b30*/  UISETP.NE.AND UP0, UPT, UR4, URZ, UPT ;  /* 0x000000ff0400728c */ /* 0x004fc8000bf05270 */
[----:B------:R-:W-:-:S09]  /*2b40*/  UISETP.NE.OR UP0, UPT, UR17, 0x1, UP0 ;  /* 0x000000011100788c */ /* 0x000fd20008705670 */
[----:B------:R-:W-:Y:S05]  /*2b50*/  BRA.U UP0, `(.L_x_47) ;  /* 0x00000005004c7547 */ /* 0x000fea000b800000 */
[----:B------:R-:W2:Y:S01]  /*2b60*/  S2UR UR5, SR_CgaCtaId ;  /* 0x00000000000579c3 */ /* 0x000ea20000008800 */
[----:B------:R-:W-:Y:S01]  /*2b70*/  UMOV UR4, 0x400 ;  /* 0x0000040000047882 */ /* 0x000fe20000000000 */
[----:B------:R-:W-:Y:S01]  /*2b80*/  ISETP.GE.U32.AND P2, PT, R0, 0x4, PT ;  /* 0x000000040000780c */ /* 0x000fe20003f46070 */
[----:B------:R-:W-:Y:S01]  /*2b90*/  IMAD.MOV.U32 R12, RZ, RZ, 0x1 ;  /* 0x00000001ff0c7424 */ /* 0x000fe200078e00ff */
[----:B------:R-:W-:Y:S02]  /*2ba0*/  CS2R R10, SRZ ;  /* 0x00000000000a7805 */ /* 0x000fe4000001ff00 */
[----:B------:R-:W-:Y:S01]  /*2bb0*/  CS2R R8, SRZ ;  /* 0x0000000000087805 */ /* 0x000fe2000001ff00 */
[----:B--2---:R-:W-:-:S03]  /*2bc0*/  ULEA UR6, UR5, UR4, 0x18 ;  /* 0x0000000405067291 */ /* 0x004fc6000f8ec0ff */
[----:B------:R-:W-:-:S09]  /*2bd0*/  UMOV UR5, URZ ;  /* 0x000000ff00057c82 */ /* 0x000fd20008000000 */
.L_x_51:
[----:B------:R-:W-:Y:S02]  /*2be0*/  LEA R2, R8, UR6, 0x3 ;  /* 0x0000000608027c11 */ /* 0x000fe4000f8e18ff */
[----:B------:R-:W-:-:S03]  /*2bf0*/  SHF.L.U32 R5, R9, 0x1f, RZ ;  /* 0x0000001f09057819 */ /* 0x000fc600000006ff */
[----:B------:R-:W-:Y:S01]  /*2c00*/  VIADD R4, R2, 0x100 ;  /* 0x0000010002047836 */ /* 0x000fe20000000000 */
[----:B------:R-:W2:Y:S02]  /*2c10*/  SYNCS.PHASECHK.TRANS64.TRYWAIT P0, [R2+URZ+0xf0], R5 ;  /* 0x0000f005020075a7 */ /* 0x000ea400080011ff */
[----:B--2---:R-:W-:Y:S05]  /*2c20*/  @!P0 BRA `(.L_x_48) ;  /* 0x0000008c00b08947 */ /* 0x004fea0003800000 */
.L_x_184:
[----:B------:R-:W-:Y:S01]  /*2c30*/  ULEA UR4, UR5, UR6, 0x3 ;  /* 0x0000000605047291 */ /* 0x000fe2000f8e18ff */
[----:B------:R-:W-:Y:S02]  /*2c40*/  PRMT R4, RZ, 0x654, R4 ;  /* 0x00000654ff047816 */ /* 0x000fe40000000004 */
[----:B--2---:R-:W-:Y:S01]  /*2c50*/  SHF.L.U32 R5, R12, 0x1f, RZ ;  /* 0x0000001f0c057819 */ /* 0x004fe200000006ff */
[----:B------:R-:W-:Y:S01]  /*2c60*/  UIADD3 UR7, UPT, UPT, UR4, 0x90, URZ ;  /* 0x0000009004077890 */ /* 0x000fe2000fffe0ff */
[----:B------:R2:W-:Y:S05]  /*2c70*/  SYNCS.ARRIVE.TRANS64.RED.A1T0 RZ, [R4+URZ], RZ ;  /* 0x000000ff04ff79a7 */ /* 0x0005ea00081004ff */
[----:B------:R-:W-:Y:S01]  /*2c80*/  IMAD.U32 R7, RZ, RZ, UR7 ;  /* 0x00000007ff077e24 */ /* 0x000fe2000f8e00ff */
[----:B------:R-:W3:Y:S04]  /*2c90*/  SYNCS.PHASECHK.TRANS64.TRYWAIT P0, [UR4+0xa0], R5 ;  /* 0x0000a005ff0075a7 */ /* 0x000ee80008001104 */
[----:B------:R-:W-:Y:S01]  /*2ca0*/  PRMT R6, R0, 0x654, R7 ;  /* 0x0000065400067816 */ /* 0x000fe20000000007 */
[----:B--2---:R-:W-:Y:S01]  /*2cb0*/  @!P2 IMAD.MOV.U32 R4, RZ, RZ, 0x10 ;  /* 0x00000010ff04a424 */ /* 0x004fe200078e00ff */
[----:B---3--:R-:W-:Y:S06]  /*2cc0*/  @!P0 BRA `(.L_x_49) ;  /* 0x0000008c009c8947 */ /* 0x008fec0003800000 */
.L_x_186:
[----:B------:R-:W-:Y:S01]  /*2cd0*/  ULEA UR8, UR5, UR6, 0x4 ;  /* 0x0000000605087291 */ /* 0x000fe2000f8e20ff */
[----:B------:R-:W-:Y:S01]  /*2ce0*/  SEL R3, R6, R3, !P2 ;  /* 0x0000000306037207 */ /* 0x000fe20005000000 */
[----:B------:R-:W-:Y:S01]  /*2cf0*/  UIADD3 UR9, UPT, UPT, UR4, 0x90, URZ ;  /* 0x0000009004097890 */ /* 0x000fe2000fffe0ff */
[----:B--2---:R-:W-:Y:S01]  /*2d00*/  LEA R2, R11, UR6, 0x3 ;  /* 0x000000060b027c11 */ /* 0x004fe2000f8e18ff */
[----:B------:R-:W-:Y:S01]  /*2d10*/  UIADD3 UR8, UPT, UPT, UR8, 0x120, URZ ;  /* 0x0000012008087890 */ /* 0x000fe2000fffe0ff */
[----:B------:R-:W-:Y:S01]  /*2d20*/  SHF.L.U32 R5, R10, 0x1f, RZ ;  /* 0x0000001f0a057819 */ /* 0x000fe200000006ff */
[----:B------:R2:W-:Y:S01]  /*2d30*/  @!P2 SYNCS.ARRIVE.TRANS64.RED RZ, [R3+URZ], R4 ;  /* 0x0000000403ffa9a7 */ /* 0x0005e200080004ff */
[----:B------:R-:W-:Y:S01]  /*2d40*/  UIADD3 UR4, UPT, UPT, UR5, 0x1, URZ ;  /* 0x0000000105047890 */ /* 0x000fe2000fffe0ff */
[----:B------:R-:W-:-:S03]  /*2d50*/  VIADD R8, R8, 0x1 ;  /* 0x0000000108087836 */ /* 0x000fc60000000000 */
[----:B------:R-:W-:Y:S02]  /*2d60*/  UISETP.NE.AND UP0, UPT, UR4, 0x2, UPT ;  /* 0x000000020400788c */ /* 0x000fe4000bf05270 */
[----:B------:R-:W-:Y:S06]  /*2d70*/  UGETNEXTWORKID.BROADCAST [UR8], [UR9] ;  /* 0x00000000080073ca */ /* 0x000fec0008000100 */
[----:B------:R-:W-:Y:S01]  /*2d80*/  USEL UR7, URZ, 0x1, UP0 ;  /* 0x00000001ff077887 */ /* 0x000fe20008000000 */
[----:B------:R-:W-:Y:S01]  /*2d90*/  ISETP.NE.AND P0, PT, R8, 0x2, PT ;  /* 0x000000020800780c */ /* 0x000fe20003f05270 */
[----:B------:R-:W-:Y:S01]  /*2da0*/  USEL UR5, UR4, URZ, UP0 ;  /* 0x000000ff04057287 */ /* 0x000fe20008000000 */
[----:B------:R-:W3:Y:S03]  /*2db0*/  SYNCS.PHASECHK.TRANS64.TRYWAIT P1, [R2+URZ+0x90], R5 ;  /* 0x00009005020075a7 */ /* 0x000ee600080211ff */
[----:B------:R-:W-:Y:S01]  /*2dc0*/  LOP3.LUT R12, R12, UR7, RZ, 0x3c, !PT ;  /* 0x000000070c0c7c12 */ /* 0x000fe2000f8e3cff */
[----:B--23--:R-:W-:Y:S07]  /*2dd0*/  @!P1 BRA `(.L_x_50) ;  /* 0x0000008c00709947 */ /* 0x00cfee0003800000 */
.L_x_187:
[C---:B------:R-:W-:Y:S01]  /*2de0*/  LEA R4, R11.reuse, UR6, 0x4 ;  /* 0x000000060b047c11 */ /* 0x040fe2000f8e20ff */
[----:B--2---:R-:W-:Y:S01]  /*2df0*/  VIADD R2, R2, 0xa0 ;  /* 0x000000a002027836 */ /* 0x004fe20000000000 */
[----:B------:R-:W-:Y:S01]  /*2e00*/  SEL R8, R8, RZ, P0 ;  /* 0x000000ff08087207 */ /* 0x000fe20000000000 */
[----:B------:R-:W-:-:S03]  /*2e10*/  VIADD R11, R11, 0x1 ;  /* 0x000000010b0b7836 */ /* 0x000fc60000000000 */
[----:B------:R-:W2:Y:S01]  /*2e20*/  LDS.128 R4, [R4+0x120] ;  /* 0x0001200004047984 */ /* 0x000ea20000000c00 */
[----:B------:R-:W-:Y:S02]  /*2e30*/  PRMT R2, RZ, 0x654, R2 ;  /* 0x00000654ff027816 */ /* 0x000fe40000000002 */
[C---:B------:R-:W-:Y:S01]  /*2e40*/  ISETP.NE.AND P1, PT, R11.reuse, 0x2, PT ;  /* 0x000000020b00780c */ /* 0x040fe20003f25270 */
[----:B------:R-:W-:Y:S01]  /*2e50*/  @!PT LDS RZ, [RZ] ;  /* 0x00000000fffff984 */ /* 0x000fe20000000800 */
[----:B------:R-:W-:Y:S01]  /*2e60*/  @!PT LDS RZ, [RZ] ;  /* 0x00000000fffff984 */ /* 0x000fe20000000800 */
[----:B------:R-:W-:Y:S01]  /*2e70*/  @!PT LDS RZ, [RZ] ;  /* 0x00000000fffff984 */ /* 0x000fe20000000800 */
[----:B------:R-:W-:Y:S01]  /*2e80*/  @!PT LDS RZ, [RZ] ;  /* 0x00000000fffff984 */ /* 0x000fe20000000800 */
[----:B------:R3:W-:Y:S06]  /*2e90*/  MEMBAR.ALL.CTA ;  /* 0x0000000000007992 */ /* 0x0007ec0000008000 */
[----:B---3--:R-:W3:Y:S01]  /*2ea0*/  FENCE.VIEW.ASYNC.S ;  /* 0x00000000000073c6 */ /* 0x008ee20000000000 */
[----:B------:R-:W-:Y:S01]  /*2eb0*/  SEL R11, R11, RZ, P1 ;  /* 0x000000ff0b0b7207 */ /* 0x000fe20000800000 */
[----:B---3--:R3:W-:Y:S01]  /*2ec0*/  SYNCS.ARRIVE.TRANS64.RED.A1T0 RZ, [R2+URZ], RZ ;  /* 0x000000ff02ff79a7 */ /* 0x0087e200081004ff */
[----:B--2---:R-:W-:-:S02]  /*2ed0*/  LOP3.LUT P3, RZ, R6, 0x1, RZ, 0xc0, !PT ;  /* 0x0000000106ff7812 */ /* 0x004fc4000786c0ff */
[----:B------:R-:W-:-:S04]  /*2ee0*/  SEL R5, RZ, 0x1, P1 ;  /* 0x00000001ff057807 */ /* 0x000fc80000800000 */
[----:B------:R-:W-:Y:S02]  /*2ef0*/  LOP3.LUT R10, R10, R5, RZ, 0x3c, !PT ;  /* 0x000000050a0a7212 */ /* 0x000fe400078e3cff */
[----:B---3--:R-:W-:-:S04]  /*2f00*/  SEL R2, RZ, 0x1, P0 ;  /* 0x00000001ff027807 */ /* 0x008fc80000000000 */
[----:B------:R-:W-:Y:S01]  /*2f10*/  LOP3.LUT R9, R9, R2, RZ, 0x3c, !PT ;  /* 0x0000000209097212 */ /* 0x000fe200078e3cff */
[----:B------:R-:W-:Y:S06]  /*2f20*/  @P3 BRA `(.L_x_51) ;  /* 0xfffffffc002c3947 */ /* 0x000fec000383ffff */
[----:B------:R-:W-:Y:S01]  /*2f30*/  ULEA UR4, UR5, UR6, 0x3 ;  /* 0x0000000605047291 */ /* 0x000fe2000f8e18ff */
[----:B------:R-:W-:-:S08]  /*2f40*/  SHF.L.U32 R3, R12, 0x1f, RZ ;  /* 0x0000001f0c037819 */ /* 0x000fd000000006ff */
[----:B------:R-:W2:Y:S02]  /*2f50*/  SYNCS.PHASECHK.TRANS64 P0, [UR4+0xa0], R3 ;  /* 0x0000a003ff0075a7 */ /* 0x000ea40008001004 */
[----:B--2---:R-:W-:Y:S05]  /*2f60*/  @P0 BRA `(.L_x_52) ;  /* 0x0000000000080947 */ /* 0x004fea0003800000 */
[----:B------:R-:W2:Y:S02]  /*2f70*/  SYNCS.PHASECHK.TRANS64.TRYWAIT P0, [UR4+0xa0], R3 ;  /* 0x0000a003ff0075a7 */ /* 0x000ea40008001104 */
[----:B--2---:R-:W-:Y:S05]  /*2f80*/  @!P0 BRA `(.L_x_53) ;  /* 0x0000008c00188947 */ /* 0x004fea0003800000 */
.L_x_52:
[----:B------:R-:W-:-:S04]  /*2f90*/  UIADD3 UR7, UPT, UPT, UR5, 0x1, URZ ;  /* 0x0000000105077890 */ /* 0x000fc8000fffe0ff */
[----:B------:R-:W-:-:S04]  /*2fa0*/  UISETP.NE.AND UP0, UPT, UR7, 0x2, UPT ;  /* 0x000000020700788c */ /* 0x000fc8000bf05270 */
[----:B------:R-:W-:Y:S02]  /*2fb0*/  USEL UR8, URZ, 0x1, UP0 ;  /* 0x00000001ff087887 */ /* 0x000fe40008000000 */
[----:B------:R-:W-:-:S04]  /*2fc0*/  USEL UR7, UR7, URZ, UP0 ;  /* 0x000000ff07077287 */ /* 0x000fc80008000000 */
[----:B------:R-:W-:Y:S01]  /*2fd0*/  ULEA UR7, UR7, UR6, 0x3 ;  /* 0x0000000607077291 */ /* 0x000fe2000f8e18ff */
[----:B--2---:R-:W-:-:S04]  /*2fe0*/  LOP3.LUT R3, R12, UR8, RZ, 0x3c, !PT ;  /* 0x000000080c037c12 */ /* 0x004fc8000f8e3cff */
[----:B------:R-:W-:-:S04]  /*2ff0*/  SHF.L.U32 R0, R3, 0x1f, RZ ;  /* 0x0000001f03007819 */ /* 0x000fc800000006ff */
[----:B------:R-:W2:Y:S02]  /*3000*/  SYNCS.PHASECHK.TRANS64 P0, [UR7+0xa0], R0 ;  /* 0x0000a000ff0075a7 */ /* 0x000ea40008001007 */
[----:B-12---:R-:W-:Y:S05]  /*3010*/  @P0 EXIT ;  /* 0x000000000000094d */ /* 0x006fea0003800000 */
[----:B------:R-:W-:Y:S02]  /*3020*/  SHF.L.U32 R3, R3, 0x1f, RZ ;  /* 0x0000001f03037819 */ /* 0x000fe400000006ff */
[----:B------:R-:W-:-:S07]  /*3030*/  MOV R0, UR7 ;  /* 0x0000000700007c02 */ /* 0x000fce0008000f00 */
.L_x_54:
[----:B-1----:R1:W2:Y:S02]  /*3040*/  SYNCS.PHASECHK.TRANS64.TRYWAIT P0, [R0+URZ+0xa0], R3 ;  /* 0x0000a003000075a7 */ /* 0x0022a400080011ff */
[----:B--2---:R-:W-:Y:S05]  /*3050*/  @!P0 NANOSLEEP.SYNCS 0x989680 ;  /* 0x009896800000895d */ /* 0x004fea0003900000 */
[----:B------:R-:W2:Y:S02]  /*3060*/  @!P0 SYNCS.PHASECHK.TRANS64 P0, [R0+URZ+0xa0], R3 ;  /* 0x0000a003000085a7 */ /* 0x000ea400080010ff */
[----:B--2---:R-:W-:Y:S05]  /*3070*/  @P0 EXIT ;  /* 0x000000000000094d */ /* 0x004fea0003800000 */
[----:B------:R-:W-:Y:S05]  /*3080*/  BRA `(.L_x_54) ;  /* 0xfffffffc00ec7947 */ /* 0x000fea000383ffff */
.L_x_47:
[----:B------:R-:W-:Y:S05]  /*3090*/  BRA.U UP4, `(.L_x_55) ;  /* 0x0000000d04d87547 */ /* 0x000fea000b800000 */
[----:B------:R-:W2:Y:S01]  /*30a0*/  S2UR UR7, SR_CgaCtaId ;  /* 0x00000000000779c3 */ /* 0x000ea20000008800 */
[----:B------:R-:W-:Y:S01]  /*30b0*/  UMOV UR4, 0x40 ;  /* 0x0000004000047882 */ /* 0x000fe20000000000 */
[----:B------:R-:W-:Y:S01]  /*30c0*/  NOP ;  /* 0x0000000000007918 */ /* 0x000fe20000000000 */
[----:B------:R-:W-:Y:S01]  /*30d0*/  UMOV UR6, 0x400 ;  /* 0x0000040000067882 */ /* 0x000fe20000000000 */
[----:B--2---:R-:W-:Y:S02]  /*30e0*/  ULEA UR5, UR7, UR4, 0x18 ;  /* 0x0000000407057291 */ /* 0x004fe4000f8ec0ff */
[----:B------:R-:W-:-:S07]  /*30f0*/  ULEA UR6, UR7, UR6, 0x18 ;  /* 0x0000000607067291 */ /* 0x000fce000f8ec0ff */
[----:B------:R-:W2:Y:S02]  /*3100*/  LDS.U8 R0, [UR5+0x1c] ;  /* 0x00001c05ff007984 */ /* 0x000ea40008000000 */
[----:B--2---:R-:W-:-:S13]  /*3110*/  ISETP.NE.AND P0, PT, R0, RZ, PT ;  /* 0x000000ff0000720c */ /* 0x004fda0003f05270 */
[----:B------:R-:W-:Y:S05]  /*3120*/  @P0 BRA `(.L_x_56) ;  /* 0x0000000000580947 */ /* 0x000fea0003800000 */
[----:B------:R-:W-:-:S13]  /*3130*/  ELECT P0, URZ, PT ;  /* 0x0000000000ff782f */ /* 0x000fda0003800000 */
[----:B------:R-:W-:Y:S05]  /*3140*/  @!P0 BRA `(.L_x_57) ;  /* 0x0000000000608947 */ /* 0x000fea0003800000 */
[----:B------:R-:W-:Y:S01]  /*3150*/  UMOV UR4, 0x10 ;  /* 0x0000001000047882 */ /* 0x000fe20000000000 */
[----:B------:R-:W-:Y:S01]  /*3160*/  HFMA2 R0, -RZ, RZ, 0, 5.9604644775390625e-08 ;  /* 0x00000001ff007431 */ /* 0x000fe200000001ff */
[----:B------:R-:W-:-:S03]  /*3170*/  MOV R3, 0xffff ;  /* 0x0000ffff00037802 */ /* 0x000fc60000000f00 */
[----:B------:R-:W-:Y:S04]  /*3180*/  DEPBAR.LE SB2, 0x36 ;  /* 0x0000ad800000791a */ /* 0x000fe80000000000 */
[----:B------:R-:W2:Y:S02]  /*3190*/  UTCATOMSWS.FIND_AND_SET.ALIGN UP0, UR4, UR4 ;  /* 0x00000004000475e3 */ /* 0x000ea40008000800 */
[----:B--2---:R-:W-:Y:S01]  /*31a0*/  MOV R4, UR4 ;  /* 0x0000000400047c02 */ /* 0x004fe20008000f00 */
[----:B------:R-:W-:Y:S06]  /*31b0*/  BRA.U UP0, `(.L_x_58) ;  /* 0x0000000100187547 */ /* 0x000fec000b800000 */
.L_x_59:
[----:B------:R-:W-:Y:S05]  /*31c0*/  NANOSLEEP 0x64 ;  /* 0x000000640000795d */ /* 0x000fea0003800000 */
[----:B------:R-:W-:-:S05]  /*31d0*/  UMOV UR4, 0x10 ;  /* 0x0000001000047882 */ /* 0x000fca0000000000 */
[----:B------:R-:W-:Y:S04]  /*31e0*/  DEPBAR.LE SB2, 0x36 ;  /* 0x0000ad800000791a */ /* 0x000fe80000000000 */
[----:B------:R-:W2:Y:S02]  /*31f0*/  UTCATOMSWS.FIND_AND_SET.ALIGN UP0, UR4, UR4 ;  /* 0x00000004000475e3 */ /* 0x000ea40008000800 */
[----:B--2---:R-:W-:Y:S01]  /*3200*/  MOV R4, UR4 ;  /* 0x0000000400047c02 */ /* 0x004fe20008000f00 */
[----:B------:R-:W-:Y:S05]  /*3210*/  BRA.U !UP0, `(.L_x_59) ;  /* 0xfffffffd08e87547 */ /* 0x000fea000b83ffff */
.L_x_58:
[-C--:B------:R-:W-:Y:S02]  /*3220*/  SHF.L.U32 R3, R3, R4.reuse, RZ ;  /* 0x0000000403037219 */ /* 0x080fe400000006ff */
[----:B------:R-:W-:Y:S01]  /*3230*/  SHF.L.U32 R0, R0, R4, RZ ;  /* 0x0000000400007219 */ /* 0x000fe200000006ff */
[----:B------:R-:W-:Y:S02]  /*3240*/  IMAD.SHL.U32 R4, R4, 0x20, RZ ;  /* 0x0000002004047824 */ /* 0x000fe400078e00ff */
[----:B------:R2:W-:Y:S04]  /*3250*/  ATOMS.OR RZ, [UR5+0x14], R3 ;  /* 0x00001403ffff798c */ /* 0x0005e8000b000005 */
[----:B------:R2:W-:Y:S04]  /*3260*/  ATOMS.OR RZ, [UR5+0x18], R0 ;  /* 0x00001800ffff798c */ /* 0x0005e8000b000005 */
[----:B------:R2:W-:Y:S01]  /*3270*/  STS [UR6+0x140], R4 ;  /* 0x00014004ff007988 */ /* 0x0005e20008000806 */
[----:B------:R-:W-:Y:S05]  /*3280*/  BRA `(.L_x_57) ;  /* 0x0000000000107947 */ /* 0x000fea0003800000 */
.L_x_56:
[----:B------:R-:W-:Y:S02]  /*3290*/  MOV R0, 0xffffffff ;  /* 0xffffffff00007802 */ /* 0x000fe40000000f00 */
[----:B------:R-:W-:-:S03]  /*32a0*/  MOV R4, 0x32d0 ;  /* 0x000032d000047802 */ /* 0x000fc60000000f00 */
[----:B------:R2:W-:Y:S04]  /*32b0*/  STS [UR6+0x140], R0 ;  /* 0x00014000ff007988 */ /* 0x0005e80008000806 */
[----:B-12--5:R-:W-:Y:S05]  /*32c0*/  CALL.REL.NOINC `($__internal_1_$__cuda_sm10x_tcgen05_guardrail_trap_phase_invalid_during_alloc) ;  /* 0x0000009400107944 */ /* 0x026fea0003c00000 */
.L_x_57:
[----:B------:R-:W-:Y:S05]  /*32d0*/  WARPSYNC.ALL ;  /* 0x0000000000007948 */ /* 0x000fea0003800000 */
[----:B------:R-:W3:Y:S01]  /*32e0*/  S2UR UR4, SR_CgaCtaId ;  /* 0x00000000000479c3 */ /* 0x000ee20000008800 */
[----:B------:R-:W-:Y:S01]  /*32f0*/  UMOV UR26, 0x400 ;  /* 0x00000400001a7882 */ /* 0x000fe20000000000 */
[----:B------:R-:W-:-:S06]  /*3300*/  NOP ;  /* 0x0000000000007918 */ /* 0x000fcc0000000000 */
[----:B------:R-:W-:Y:S06]  /*3310*/  BAR.ARV 0x6, 0xa0 ;  /* 0x0182800000007b1d */ /* 0x000fec0000002000 */
[----:B------:R-:W4:Y:S01]  /*3320*/  LDCU UR5, c[0x0][0x38c] ;  /* 0x00007180ff0577ac */ /* 0x000f220008000800 */
[----:B------:R-:W-:Y:S01]  /*3330*/  LOP3.LUT R2, R2, 0xffff, RZ, 0xc0, !PT ;  /* 0x0000ffff02027812 */ /* 0x000fe200078ec0ff */
[----:B------:R-:W-:Y:S01]  /*3340*/  IMAD.MOV.U32 R11, RZ, RZ, 0x1 ;  /* 0x00000001ff0b7424 */ /* 0x000fe200078e00ff */
[----:B------:R-:W-:Y:S01]  /*3350*/  CS2R R8, SRZ ;  /* 0x0000000000087805 */ /* 0x000fe2000001ff00 */
[----:B------:R-:W1:Y:S01]  /*3360*/  LDCU UR7, c[0x0][0x38c] ;  /* 0x00007180ff0777ac */ /* 0x000e620008000800 */
[----:B------:R-:W-:Y:S01]  /*3370*/  R2UR UR27, R2 ;  /* 0x00000000021b72ca */ /* 0x000fe200000e0000 */
[----:B------:R-:W-:Y:S01]  /*3380*/  IMAD.MOV.U32 R10, RZ, RZ, RZ ;  /* 0x000000ffff0a7224 */ /* 0x000fe200078e00ff */
[----:B------:R-:W-:Y:S01]  /*3390*/  UMOV UR30, URZ ;  /* 0x000000ff001e7c82 */ /* 0x000fe20008000000 */
[----:B------:R-:W-:Y:S01]  /*33a0*/  UMOV UR24, URZ ;  /* 0x000000ff00187c82 */ /* 0x000fe20008000000 */
[----:B---3--:R-:W-:Y:S01]  /*33b0*/  ULEA UR26, UR4, UR26, 0x18 ;  /* 0x0000001a041a7291 */ /* 0x008fe2000f8ec0ff */
[----:B------:R-:W-:Y:S01]  /*33c0*/  UMOV UR38, 0x0 ;  /* 0x0000000000267882 */ /* 0x000fe20000000000 */
[----:B------:R-:W-:-:S02]  /*33d0*/  UMOV UR39, 0x4400910 ;  /* 0x0440091000277882 */ /* 0x000fc40000000000 */
[----:B------:R-:W-:Y:S02]  /*33e0*/  UIADD3 UR4, UPT, UPT, UR26, 0x8800, URZ ;  /* 0x000088001a047890 */ /* 0x000fe4000fffe0ff */
[----:B------:R-:W-:Y:S02]  /*33f0*/  UIADD3 UR6, UPT, UPT, UR26, 0x10800, URZ ;  /* 0x000108001a067890 */ /* 0x000fe4000fffe0ff */
[----:B----4-:R-:W-:Y:S01]  /*3400*/  UIADD3 UR5, UPT, UPT, UR5, 0x1f, URZ ;  /* 0x0000001f05057890 */ /* 0x010fe2000fffe0ff */
[----:B--2---:R-:W2:Y:S01]  /*3410*/  LDS R0, [UR26+0x140] ;  /* 0x0001401aff007984 */ /* 0x004ea20008000800 */
[----:B-1----:R-:W-:Y:S01]  /*3420*/  UMOV UR36, 0x0 ;  /* 0x0000000000247882 */ /* 0x002fe20000000000 */
[----:B------:R-:W-:Y:S01]  /*3430*/  UMOV UR37, 0x4400910 ;  /* 0x0440091000257882 */ /* 0x000fe20000000000 */
[----:B------:R-:W-:Y:S02]  /*3440*/  USHF.R.S32.HI UR40, URZ, 0x1f, UR5 ;  /* 0x0000001fff287899 */ /* 0x000fe40008011405 */
[----:B------:R-:W-:-:S02]  /*3450*/  UISETP.GE.AND UP4, UPT, UR7, 0x1, UPT ;  /* 0x000000010700788c */ /* 0x000fc4000bf86270 */
[----:B------:R-:W-:Y:S02]  /*3460*/  ULEA.HI UR40, UR40, UR5, URZ, 0x5 ;  /* 0x0000000528287291 */ /* 0x000fe4000f8f28ff */
[----:B------:R-:W-:Y:S02]  /*3470*/  USHF.R.U32.HI UR5, URZ, 0x4, UR4 ;  /* 0x00000004ff057899 */ /* 0x000fe40008011604 */
[----:B------:R-:W-:Y:S02]  /*3480*/  USHF.R.S32.HI UR40, URZ, 0x5, UR40 ;  /* 0x00000005ff287899 */ /* 0x000fe40008011428 */
[----:B------:R-:W-:Y:S02]  /*3490*/  USHF.R.U32.HI UR4, URZ, 0x4, UR6 ;  /* 0x00000004ff047899 */ /* 0x000fe40008011606 */
[----:B------:R-:W-:Y:S02]  /*34a0*/  UISETP.LT.AND UP0, UPT, UR40, 0x1, UPT ;  /* 0x000000012800788c */ /* 0x000fe4000bf01270 */
[----:B------:R-:W-:-:S02]  /*34b0*/  ULOP3.LUT UR5, UR5, 0x3fff, URZ, 0xc0, !UPT ;  /* 0x00003fff05057892 */ /* 0x000fc4000f8ec0ff */
[----:B------:R-:W-:Y:S02]  /*34c0*/  ULOP3.LUT UR4, UR4, 0x3fff, URZ, 0xc0, !UPT ;  /* 0x00003fff04047892 */ /* 0x000fe4000f8ec0ff */
[----:B------:R-:W-:Y:S02]  /*34d0*/  USEL UR41, UR40, 0x1, !UP0 ;  /* 0x0000000128297887 */ /* 0x000fe4000c000000 */
[----:B------:R-:W-:Y:S02]  /*34e0*/  ULOP3.LUT UR28, UR5, 0x10000, URZ, 0xfc, !UPT ;  /* 0x00010000051c7892 */ /* 0x000fe4000f8efcff */
[----:B------:R-:W-:Y:S02]  /*34f0*/  ULOP3.LUT UR29, UR4, 0x10000, URZ, 0xfc, !UPT ;  /* 0x00010000041d7892 */ /* 0x000fe4000f8efcff */
[----:B------:R-:W-:Y:S01]  /*3500*/  UIADD3 UR41, UPT, UPT, -UR41, URZ, URZ ;  /* 0x000000ff29297290 */ /* 0x000fe2000fffe1ff */
[----:B------:R-:W-:Y:S01]  /*3510*/  UMOV UR34, 0x0 ;  /* 0x0000000000227882 */ /* 0x000fe20000000000 */
[----:B------:R-:W-:Y:S01]  /*3520*/  UMOV UR35, 0x4400910 ;  /* 0x0440091000237882 */ /* 0x000fe20000000000 */
[----:B------:R-:W-:Y:S01]  /*3530*/  UMOV UR32, 0x0 ;  /* 0x0000000000207882 */ /* 0x000fe20000000000 */
[----:B------:R-:W-:Y:S01]  /*3540*/  UMOV UR33, 0x4400910 ;  /* 0x0440091000217882 */ /* 0x000fe20000000000 */
[----:B--2---:R-:W-:-:S15]  /*3550*/  R2UR UR42, R0 ;  /* 0x00000000002a72ca */ /* 0x004fde00000e0000 */
.L_x_66:
[----:B------:R-:W-:Y:S02]  /*3560*/  LEA R0, R10, UR26, 0x3 ;  /* 0x0000001a0a007c11 */ /* 0x000fe4000f8e18ff */
[----:B------:R-:W-:Y:S02]  /*3570*/  SHF.L.U32 R5, R9, 0x1f, RZ ;  /* 0x0000001f09057819 */ /* 0x000fe400000006ff */
[----:B------:R-:W-:Y:S01]  /*3580*/  PLOP3.LUT P0, PT, PT, PT, UP4, 0x80, 0x8 ;  /* 0x000000000008781c */ /* 0x000fe20003f0f048 */
[----:B------:R-:W-:Y:S01]  /*3590*/  VIADD R3, R0, 0xa0 ;  /* 0x000000a000037836 */ /* 0x000fe20000000000 */
[----:B-1----:R-:W1:Y:S02]  /*35a0*/  SYNCS.PHASECHK.TRANS64.TRYWAIT P1, [R0+URZ+0x90], R5 ;  /* 0x00009005000075a7 */ /* 0x002e6400080211ff */
[----:B-1-3--:R-:W-:Y:S09]  /*35b0*/  @!P1 BRA `(.L_x_60) ;  /* 0x0000008400a49947 */ /* 0x00aff20003800000 */
.L_x_189:
[----:B------:R-:W-:Y:S01]  /*35c0*/  LEA R4, R10, UR26, 0x4 ;  /* 0x0000001a0a047c11 */ /* 0x000fe2000f8e20ff */
[----:B------:R-:W-:Y:S01]  /*35d0*/  @UP4 ULEA UR4, UR24, UR26, 0x3 ;  /* 0x0000001a18044291 */ /* 0x000fe2000f8e18ff */
[----:B------:R-:W-:Y:S01]  /*35e0*/  PLOP3.LUT P2, PT, PT, PT, PT, 0x80, 0x8 ;  /* 0x000000000008781c */ /* 0x000fe20003f4f070 */
[----:B------:R-:W-:Y:S01]  /*35f0*/  ULEA UR31, UR30, UR26, 0x3 ;  /* 0x0000001a1e1f7291 */ /* 0x000fe2000f8e18ff */
[----:B------:R-:W-:Y:S02]  /*3600*/  PRMT R3, RZ, 0x654, R3 ;  /* 0x00000654ff037816 */ /* 0x000fe40000000003 */
[----:B-1----:R-:W1:Y:S01]  /*3610*/  LDS.128 R4, [R4+0x120] ;  /* 0x0001200004047984 */ /* 0x002e620000000c00 */
[----:B------:R-:W-:Y:S02]  /*3620*/  @P0 SHF.L.U32 R2, R8, 0x1f, RZ ;  /* 0x0000001f08020819 */ /* 0x000fe400000006ff */
[----:B------:R-:W-:Y:S01]  /*3630*/  SHF.L.U32 R0, R11, 0x1f, RZ ;  /* 0x0000001f0b007819 */ /* 0x000fe200000006ff */
[----:B------:R-:W-:Y:S01]  /*3640*/  @!PT LDS RZ, [RZ] ;  /* 0x00000000fffff984 */ /* 0x000fe20000000800 */
[----:B------:R-:W-:Y:S01]  /*3650*/  @!PT LDS RZ, [RZ] ;  /* 0x00000000fffff984 */ /* 0x000fe20000000800 */
[----:B------:R-:W-:Y:S01]  /*3660*/  @!PT LDS RZ, [RZ] ;  /* 0x00000000fffff984 */ /* 0x000fe20000000800 */
[----:B------:R-:W-:Y:S01]  /*3670*/  @!PT LDS RZ, [RZ] ;  /* 0x00000000fffff984 */ /* 0x000fe20000000800 */
[----:B------:R2:W-:Y:S06]  /*3680*/  MEMBAR.ALL.CTA ;  /* 0x0000000000007992 */ /* 0x0005ec0000008000 */
[----:B--2---:R-:W2:Y:S02]  /*3690*/  FENCE.VIEW.ASYNC.S ;  /* 0x00000000000073c6 */ /* 0x004ea40000000000 */
[----:B--2---:R2:W-:Y:S01]  /*36a0*/  SYNCS.ARRIVE.TRANS64.RED.A1T0 RZ, [R3+URZ], RZ ;  /* 0x000000ff03ff79a7 */ /* 0x0045e200081004ff */
[----:B------:R2:W3:Y:S01]  /*36b0*/  @P0 SYNCS.PHASECHK.TRANS64.TRYWAIT P2, [UR4], R2 ;  /* 0x00000002ff0005a7 */ /* 0x0004e20008041104 */
[----:B------:R-:W-:Y:S01]  /*36c0*/  ULEA.HI UR4, UR30, UR30, URZ, 0x1 ;  /* 0x0000001e1e047291 */ /* 0x000fe2000f8f08ff */
[----:B-1----:R-:W-:-:S03]  /*36d0*/  LOP3.LUT P1, RZ, R6, 0x1, RZ, 0xc0, !PT ;  /* 0x0000000106ff7812 */ /* 0x002fc6000782c0ff */
[----:B------:R-:W-:Y:S02]  /*36e0*/  USHF.L.U32 UR11, UR4, 0x7, URZ ;  /* 0x00000007040b7899 */ /* 0x000fe400080006ff */
[----:B------:R-:W-:Y:S02]  /*36f0*/  ULOP3.LUT UR4, UR4, 0xffe, URZ, 0xc0, !UPT ;  /* 0x00000ffe04047892 */ /* 0x000fe4000f8ec0ff */
[----:B------:R-:W-:Y:S02]  /*3700*/  ULOP3.LUT UR11, UR11, 0xffffff00, URZ, 0xc0, !UPT ;  /* 0xffffff000b0b7892 */ /* 0x000fe4000f8ec0ff */
[----:B------:R-:W-:Y:S02]  /*3710*/  UIADD3 UR4, UPT, UPT, -UR4, UR30, URZ ;  /* 0x0000001e04047290 */ /* 0x000fe4000fffe1ff */
[----:B------:R-:W-:Y:S01]  /*3720*/  UIADD3 UR11, UPT, UPT, UR42, UR11, URZ ;  /* 0x0000000b2a0b7290 */ /* 0x000fe2000fffe0ff */
[----:B------:R-:W1:Y:S03]  /*3730*/  SYNCS.PHASECHK.TRANS64.TRYWAIT P0, [UR31+0xd0], R0 ;  /* 0x0000d000ff0075a7 */ /* 0x000e66000800111f */
[----:B------:R-:W-:Y:S01]  /*3740*/  ULEA UR11, UR4, UR11, 0x14 ;  /* 0x0000000b040b7291 */ /* 0x000fe2000f8ea0ff */
[----:B-123--:R-:W-:Y:S11]  /*3750*/  @!P0 BRA `(.L_x_61) ;  /* 0x0000008400508947 */ /* 0x00eff60003800000 */
.L_x_191:
[----:B------:R-:W-:Y:S01]  /*3760*/  IADD3 R10, PT, PT, R10, 0x1, RZ ;  /* 0x000000010a0a7810 */ /* 0x000fe20007ffe0ff */
[----:B------:R-:W-:Y:S06]  /*3770*/  BRA.U !UP4, `(.L_x_62) ;  /* 0x000000010cc07547 */ /* 0x000fec000b800000 */
[----:B------:R-:W-:Y:S01]  /*3780*/  UPLOP3.LUT UP2, UPT, UPT, UPT, UPT, 0x40, 0x4 ;  /* 0x000000000004789c */ /* 0x000fe20003f4e870 */
[----:B------:R-:W-:Y:S01]  /*3790*/  UMOV UR23, UR41 ;  /* 0x0000002900177c82 */ /* 0x000fe20008000000 */
[----:B------:R-:W-:Y:S01]  /*37a0*/  UMOV UR22, UR40 ;  /* 0x0000002800167c82 */ /* 0x000fe20008000000 */
[----:B------:R-:W-:-:S08]  /*37b0*/  UMOV UR10, UR24 ;  /* 0x00000018000a7c82 */ /* 0x000fd00008000000 */
.L_x_65:
[----:B------:R-:W-:Y:S02]  /*37c0*/  UIADD3 UR23, UPT, UPT, UR23, 0x1, URZ ;  /* 0x0000000117177890 */ /* 0x000fe4000fffe0ff */
[----:B--2---:R-:W-:Y:S02]  /*37d0*/  ULEA UR5, UR10, UR26, 0x3 ;  /* 0x0000001a0a057291 */ /* 0x004fe4000f8e18ff */
[----:B------:R-:W-:Y:S01]  /*37e0*/  UISETP.NE.AND UP3, UPT, UR23, URZ, UPT ;  /* 0x000000ff1700728c */ /* 0x000fe2000bf65270 */
[----:B---3--:R-:W-:Y:S10]  /*37f0*/  @P2 BRA `(.L_x_63) ;  /* 0x00000000000c2947 */ /* 0x008ff40003800000 */
[----:B-1----:R-:W-:Y:S04]  /*3800*/  SHF.L.U32 R3, R8, 0x1f, RZ ;  /* 0x0000001f08037819 */ /* 0x002fe800000006ff */
[----:B------:R-:W1:Y:S02]  /*3810*/  SYNCS.PHASECHK.TRANS64.TRYWAIT P0, [UR5], R3 ;  /* 0x00000003ff0075a7 */ /* 0x000e640008001105 */
[----:B-1----:R-:W-:Y:S05]  /*3820*/  @!P0 BRA `(.L_x_64) ;  /* 0x0000008400348947 */ /* 0x002fea0003800000 */
.L_x_63:
[----:B------:R-:W-:Y:S01]  /*3830*/  UISETP.NE.AND UP0, UPT, UR22, 0x1, UPT ;  /* 0x000000011600788c */ /* 0x000fe2000bf05270 */
[----:B------:R-:W-:Y:S01]  /*3840*/  PLOP3.LUT P2, PT, PT, PT, PT, 0x80, 0x8 ;  /* 0x000000000008781c */ /* 0x000fe20003f4f070 */
[----:B------:R-:W-:Y:S02]  /*3850*/  UIADD3 UR4, UPT, UPT, UR10, 0x1, URZ ;  /* 0x000000010a047890 */ /* 0x000fe4000fffe0ff */
[----:B------:R-:W-:Y:S02]  /*3860*/  UIADD3 UR25, UPT, UPT, UR5, 0x20, URZ ;  /* 0x0000002005197890 */ /* 0x000fe4000fffe0ff */
[----:B------:R-:W-:Y:S01]  /*3870*/  UISETP.NE.AND UP1, UPT, UR4, 0x4, UPT ;  /* 0x000000040400788c */ /* 0x000fe2000bf25270 */
[----:B------:R-:W-:Y:S01]  /*3880*/  PLOP3.LUT P0, PT, PT, PT, UP0, 0x80, 0x8 ;  /* 0x000000000008781c */ /* 0x000fe20003f0f008 */
[----:B------:R-:W-:Y:S02]  /*3890*/  UIADD3 UR22, UPT, UPT, UR22, -0x1, URZ ;  /* 0xffffffff16167890 */ /* 0x000fe4000fffe0ff */
[----:B------:R-:W-:Y:S02]  /*38a0*/  USEL UR6, URZ, 0x1, UP1 ;  /* 0x00000001ff067887 */ /* 0x000fe40008800000 */
[----:B------:R-:W-:Y:S01]  /*38b0*/  USEL UR24, UR4, URZ, UP1 ;  /* 0x000000ff04187287 */ /* 0x000fe20008800000 */
[----:B------:R-:W-:Y:S01]  /*38c0*/  UMOV UR7, 0x40004040 ;  /* 0x4000404000077882 */ /* 0x000fe20000000000 */
[----:B------:R-:W-:Y:S02]  /*38d0*/  UMOV UR5, 0x40004040 ;  /* 0x4000404000057882 */ /* 0x000fe40000000000 */
[----:B------:R-:W-:Y:S01]  /*38e0*/  @UP0 ULEA UR4, UR24, UR26, 0x3 ;  /* 0x0000001a18040291 */ /* 0x000fe2000f8e18ff */
[----:B------:R-:W-:Y:S01]  /*38f0*/  LOP3.LUT R8, R8, UR6, RZ, 0x3c, !PT ;  /* 0x0000000608087c12 */ /* 0x000fe2000f8e3cff */
[----:B------:R-:W-:Y:S01]  /*3900*/  ULEA UR6, UR10, UR29, 0xb ;  /* 0x0000001d0a067291 */ /* 0x000fe2000f8e58ff */
[----:B------:R-:W-:Y:S02]  /*3910*/  UMOV UR21, 0x40004040 ;  /* 0x4000404000157882 */ /* 0x000fe40000000000 */
[----:B-1----:R-:W-:Y:S01]  /*3920*/  @P0 SHF.L.U32 R0, R8, 0x1f, RZ ;  /* 0x0000001f08000819 */ /* 0x002fe200000006ff */
[----:B------:R-:W-:Y:S02]  /*3930*/  UIADD3 UR20, UPT, UPT, UR6, 0x2, URZ ;  /* 0x0000000206147890 */ /* 0x000fe4000fffe0ff */
[----:B------:R-:W-:Y:S01]  /*3940*/  UIADD3 UR16, UPT, UPT, UR6, 0x4, URZ ;  /* 0x0000000406107890 */ /* 0x000fe2000fffe0ff */
[----:B------:R2:W3:Y:S01]  /*3950*/  @P0 SYNCS.PHASECHK.TRANS64.TRYWAIT P2, [UR4], R0 ;  /* 0x00000000ff0005a7 */ /* 0x0004e20008041104 */
[----:B------:R-:W-:Y:S02]  /*3960*/  ULEA UR4, UR10, UR28, 0x9 ;  /* 0x0000001c0a047291 */ /* 0x000fe4000f8e48ff */
[----:B------:R-:W-:Y:S02]  /*3970*/  UIADD3 UR12, UPT, UPT, UR6, 0x6, URZ ;  /* 0x00000006060c7890 */ /* 0x000fe4000fffe0ff */
[----:B------:R-:W-:Y:S02]  /*3980*/  UIADD3 UR18, UPT, UPT, UR4, 0x2, URZ ;  /* 0x0000000204127890 */ /* 0x000fe4000fffe0ff */
[----:B------:R-:W-:Y:S02]  /*3990*/  UIADD3 UR14, UPT, UPT, UR4, 0x4, URZ ;  /* 0x00000004040e7890 */ /* 0x000fe4000fffe0ff */
[----:B------:R-:W-:Y:S01]  /*39a0*/  UIADD3 UR8, UPT, UPT, UR4, 0x6, URZ ;  /* 0x0000000604087890 */ /* 0x000fe2000fffe0ff */
[----:B------:R2:W-:Y:S01]  /*39b0*/  UTCHMMA gdesc[UR4], gdesc[UR6], tmem[UR11], tmem[UR38], idesc[UR39], UP2 ;  /* 0x00ff2606040075ea */ /* 0x0005e2000900000b */
[----:B------:R-:W-:Y:S01]  /*39c0*/  UPLOP3.LUT UP2, UPT, UPT, UPT, UPT, 0x80, 0x8 ;  /* 0x000000000008789c */ /* 0x000fe20003f4f070 */
[----:B------:R-:W-:Y:S01]  /*39d0*/  UMOV UR19, 0x40004040 ;  /* 0x4000404000137882 */ /* 0x000fe20000000000 */
[----:B------:R-:W-:Y:S01]  /*39e0*/  UMOV UR17, 0x40004040 ;  /* 0x4000404000117882 */ /* 0x000fe20000000000 */
[----:B------:R2:W-:Y:S01]  /*39f0*/  UTCHMMA gdesc[UR18], gdesc[UR20], tmem[UR11], tmem[UR36], idesc[UR37], UPT ;  /* 0x00ff2414120075ea */ /* 0x0005e2000b80000b */
[----:B------:R-:W-:Y:S01]  /*3a00*/  UMOV UR15, 0x40004040 ;  /* 0x40004040000f7882 */ /* 0x000fe20000000000 */
[----:B------:R-:W-:Y:S01]  /*3a10*/  UMOV UR13, 0x40004040 ;  /* 0x40004040000d7882 */ /* 0x000fe20000000000 */
[----:B------:R-:W-:Y:S01]  /*3a20*/  UMOV UR9, 0x40004040 ;  /* 0x4000404000097882 */ /* 0x000fe20000000000 */
[----:B------:R2:W-:Y:S01]  /*3a30*/  UTCHMMA gdesc[UR14], gdesc[UR16], tmem[UR11], tmem[UR34], idesc[UR35], UPT ;  /* 0x00ff22100e0075ea */ /* 0x0005e2000b80000b */
[----:B------:R2:W-:Y:S01]  /*3a40*/  UTCHMMA gdesc[UR8], gdesc[UR12], tmem[UR11], tmem[UR32], idesc[UR33], UPT ;  /* 0x00ff200c080075ea */ /* 0x0005e2000b80000b */
[----:B------:R2:W-:Y:S01]  /*3a50*/  UTCBAR.MULTICAST [UR25], URZ, UR27 ;  /* 0x000000ff190073e9 */ /* 0x0005e2000800081b */
[----:B------:R-:W-:Y:S01]  /*3a60*/  UMOV UR10, UR24 ;  /* 0x00000018000a7c82 */ /* 0x000fe20008000000 */
[----:B------:R-:W-:Y:S05]  /*3a70*/  BRA.U UP3, `(.L_x_65) ;  /* 0xfffffffd03507547 */ /* 0x000fea000b83ffff */
.L_x_62:
[----:B--2---:R-:W-:Y:S01]  /*3a80*/  UIADD3 UR4, UPT, UPT, UR30, 0x1, URZ ;  /* 0x000000011e047890 */ /* 0x004fe2000fffe0ff */
[C---:B------:R-:W-:Y:S01]  /*3a90*/  ISETP.NE.AND P0, PT, R10.reuse, 0x2, PT ;  /* 0x000000020a00780c */ /* 0x040fe20003f05270 */
[----:B------:R-:W-:Y:S02]  /*3aa0*/  UIADD3 UR5, UPT, UPT, UR31, 0xb0, URZ ;  /* 0x000000b01f057890 */ /* 0x000fe4000fffe0ff */
[----:B------:R-:W-:Y:S01]  /*3ab0*/  UISETP.NE.AND UP0, UPT, UR4, 0x4, UPT ;  /* 0x000000040400788c */ /* 0x000fe2000bf05270 */
[----:B-1----:R-:W-:Y:S02]  /*3ac0*/  SEL R0, RZ, 0x1, P0 ;  /* 0x00000001ff007807 */ /* 0x002fe40000000000 */
[----:B------:R-:W-:Y:S01]  /*3ad0*/  SEL R10, R10, RZ, P0 ;  /* 0x000000ff0a0a7207 */ /* 0x000fe20000000000 */
[----:B------:R-:W-:Y:S01]  /*3ae0*/  USEL UR6, URZ, 0x1, UP0 ;  /* 0x00000001ff067887 */ /* 0x000fe20008000000 */
[----:B------:R-:W-:Y:S01]  /*3af0*/  LOP3.LUT R9, R9, R0, RZ, 0x3c, !PT ;  /* 0x0000000009097212 */ /* 0x000fe200078e3cff */
[----:B------:R-:W-:Y:S01]  /*3b00*/  USEL UR30, UR4, URZ, UP0 ;  /* 0x000000ff041e7287 */ /* 0x000fe20008000000 */
[----:B------:R1:W-:Y:S03]  /*3b10*/  UTCBAR [UR5], URZ ;  /* 0x000000ff050073e9 */ /* 0x0003e600080000ff */
[----:B------:R-:W-:Y:S01]  /*3b20*/  LOP3.LUT R11, R11, UR6, RZ, 0x3c, !PT ;  /* 0x000000060b0b7c12 */ /* 0x000fe2000f8e3cff */
[----:B------:R-:W-:Y:S07]  /*3b30*/  @P1 BRA `(.L_x_66) ;  /* 0xfffffff800881947 */ /* 0x000fee000383ffff */
[----:B------:R-:W2:Y:S01]  /*3b40*/  S2UR UR8, SR_CgaCtaId ;  /* 0x00000000000879c3 */ /* 0x000ea20000008800 */
[----:B------:R-:W-:Y:S01]  /*3b50*/  ELECT P0, URZ, PT ;  /* 0x0000000000ff782f */ /* 0x000fe20003800000 */
[----:B------:R-:W-:Y:S01]  /*3b60*/  IMAD.MOV.U32 R0, RZ, RZ, 0x1 ;  /* 0x00000001ff007424 */ /* 0x000fe200078e00ff */
[----:B------:R-:W-:Y:S01]  /*3b70*/  UIADD3 UR26, UPT, UPT, UR26, 0xd0, URZ ;  /* 0x000000d01a1a7890 */ /* 0x000fe2000fffe0ff */
[----:B------:R-:W-:Y:S01]  /*3b80*/  SHF.L.U32 R3, R11, 0x1f, RZ ;  /* 0x0000001f0b037819 */ /* 0x000fe200000006ff */
[----:B------:R-:W-:-:S03]  /*3b90*/  UMOV UR4, 0x40 ;  /* 0x0000004000047882 */ /* 0x000fc60000000000 */
[----:B------:R-:W-:Y:S01]  /*3ba0*/  UVIRTCOUNT.DEALLOC.SMPOOL 0x80 ;  /* 0x000000800000784c */ /* 0x000fe20000000000 */
[----:B--2---:R-:W-:Y:S02]  /*3bb0*/  ULEA UR8, UR8, UR4, 0x18 ;  /* 0x0000000408087291 */ /* 0x004fe4000f8ec0ff */
[----:B------:R-:W-:-:S07]  /*3bc0*/  ULEA UR4, UR30, UR26, 0x3 ;  /* 0x0000001a1e047291 */ /* 0x000fce000f8e18ff */
[----:B------:R2:W-:Y:S02]  /*3bd0*/  @P0 STS.U8 [UR8+0x1c], R0 ;  /* 0x00001c00ff000988 */ /* 0x0005e40008000008 */
[----:B------:R-:W4:Y:S02]  /*3be0*/  SYNCS.PHASECHK.TRANS64.TRYWAIT P0, [UR4], R3 ;  /* 0x00000003ff0075a7 */ /* 0x000f240008001104 */
[----:B--2-4-:R-:W-:Y:S05]  /*3bf0*/  @!P0 BRA `(.L_x_67) ;  /* 0x0000008000588947 */ /* 0x014fea0003800000 */
.L_x_194:
[----:B------:R-:W-:-:S04]  /*3c00*/  UIADD3 UR4, UPT, UPT, UR30, 0x1, URZ ;  /* 0x000000011e047890 */ /* 0x000fc8000fffe0ff */
[----:B------:R-:W-:-:S04]  /*3c10*/  UISETP.NE.AND UP0, UPT, UR4, 0x4, UPT ;  /* 0x000000040400788c */ /* 0x000fc8000bf05270 */
[----:B------:R-:W-:Y:S02]  /*3c20*/  USEL UR6, URZ, 0x1, UP0 ;  /* 0x00000001ff067887 */ /* 0x000fe40008000000 */
[----:B------:R-:W-:-:S04]  /*3c30*/  USEL UR4, UR4, URZ, UP0 ;  /* 0x000000ff04047287 */ /* 0x000fc80008000000 */
[----:B-1----:R-:W-:Y:S01]  /*3c40*/  ULEA UR5, UR4, UR26, 0x3 ;  /* 0x0000001a04057291 */ /* 0x002fe2000f8e18ff */
[----:B------:R-:W-:-:S04]  /*3c50*/  LOP3.LUT R2, R11, UR6, RZ, 0x3c, !PT ;  /* 0x000000060b027c12 */ /* 0x000fc8000f8e3cff */
[----:B--2---:R-:W-:-:S04]  /*3c60*/  SHF.L.U32 R3, R2, 0x1f, RZ ;  /* 0x0000001f02037819 */ /* 0x004fc800000006ff */
[----:B------:R-:W1:Y:S02]  /*3c70*/  SYNCS.PHASECHK.TRANS64.TRYWAIT P0, [UR5], R3 ;  /* 0x00000003ff0075a7 */ /* 0x000e640008001105 */
[----:B-1----:R-:W-:Y:S05]  /*3c80*/  @!P0 BRA `(.L_x_68) ;  /* 0x00000080004c8947 */ /* 0x002fea0003800000 */
.L_x_196:
        /* <DEDUP_REMOVED lines=9> */
.L_x_198:
[----:B------:R-:W-:-:S04]  /*3d20*/  UIADD3 UR4, UPT, UPT, UR4, 0x1, URZ ;  /* 0x0000000104047890 */ /* 0x000fc8000fffe0ff */
[----:B------:R-:W-:-:S04]  /*3d30*/  UISETP.NE.AND UP0, UPT, UR4, 0x4, UPT ;  /* 0x000000040400788c */ /* 0x000fc8000bf05270 */
[----:B------:R-:W-:Y:S02]  /*3d40*/  USEL UR5, URZ, 0x1, UP0 ;  /* 0x00000001ff057887 */ /* 0x000fe40008000000 */
[----:B------:R-:W-:-:S04]  /*3d50*/  USEL UR4, UR4, URZ, UP0 ;  /* 0x000000ff04047287 */ /* 0x000fc80008000000 */
[----:B------:R-:W-:Y:S01]  /*3d60*/  ULEA UR4, UR4, UR26, 0x3 ;  /* 0x0000001a04047291 */ /* 0x000fe2000f8e18ff */
[----:B-1----:R-:W-:-:S04]  /*3d70*/  LOP3.LUT R3, R2, UR5, RZ, 0x3c, !PT ;  /* 0x0000000502037c12 */ /* 0x002fc8000f8e3cff */
[----:B------:R-:W-:-:S04]  /*3d80*/  SHF.L.U32 R3, R3, 0x1f, RZ ;  /* 0x0000001f03037819 */ /* 0x000fc800000006ff */
[----:B------:R-:W1:Y:S02]  /*3d90*/  SYNCS.PHASECHK.TRANS64.TRYWAIT P0, [UR4], R3 ;  /* 0x00000003ff0075a7 */ /* 0x000e640008001104 */
[----:B-1----:R-:W-:Y:S05]  /*3da0*/  @!P0 BRA `(.L_x_70) ;  /* 0x0000008000348947 */ /* 0x002fea0003800000 */
.L_x_200:
[----:B------:R-:W-:Y:S01]  /*3db0*/  NOP ;  /* 0x0000000000007918 */ /* 0x000fe20000000000 */
[----:B-1----:R-:W1:Y:S01]  /*3dc0*/  LDS R0, [UR8+0x14] ;  /* 0x00001408ff007984 */ /* 0x002e620008000800 */
[----:B------:R-:W-:Y:S01]  /*3dd0*/  ULOP3.LUT UR4, UR42, 0xffff, URZ, 0xc0, !UPT ;  /* 0x0000ffff2a047892 */ /* 0x000fe2000f8ec0ff */
[----:B------:R-:W-:Y:S01]  /*3de0*/  UMOV UR5, 0xffff ;  /* 0x0000ffff00057882 */ /* 0x000fe20000000000 */
[----:B------:R-:W-:Y:S02]  /*3df0*/  UMOV UR6, 0x1 ;  /* 0x0000000100067882 */ /* 0x000fe40000000000 */
[----:B------:R-:W-:-:S04]  /*3e00*/  USHF.R.U32.HI UR4, URZ, 0x5, UR4 ;  /* 0x00000005ff047899 */ /* 0x000fc80008011604 */
[----:B------:R-:W-:Y:S02]  /*3e10*/  USHF.L.U32 UR5, UR5, UR4, URZ ;  /* 0x0000000405057299 */ /* 0x000fe400080006ff */
[----:B------:R-:W-:-:S04]  /*3e20*/  USHF.L.U32 UR4, UR6, UR4, URZ ;  /* 0x0000000406047299 */ /* 0x000fc800080006ff */
[----:B-1----:R-:W-:-:S04]  /*3e30*/  LOP3.LUT R0, R0, UR5, RZ, 0xc0, !PT ;  /* 0x0000000500007c12 */ /* 0x002fc8000f8ec0ff */
[----:B------:R-:W-:-:S13]  /*3e40*/  ISETP.NE.AND P0, PT, R0, UR5, PT ;  /* 0x0000000500007c0c */ /* 0x000fda000bf05270 */
[----:B------:R-:W-:Y:S05]  /*3e50*/  @P0 BRA `(.L_x_71) ;  /* 0x0000000000580947 */ /* 0x000fea0003800000 */
[----:B------:R-:W1:Y:S02]  /*3e60*/  LDS R0, [UR8+0x18] ;  /* 0x00001808ff007984 */ /* 0x000e640008000800 */
[----:B-1----:R-:W-:-:S04]  /*3e70*/  LOP3.LUT R0, R0, UR4, RZ, 0xc0, !PT ;  /* 0x0000000400007c12 */ /* 0x002fc8000f8ec0ff */
[----:B------:R-:W-:-:S13]  /*3e80*/  ISETP.NE.AND P0, PT, R0, UR4, PT ;  /* 0x0000000400007c0c */ /* 0x000fda000bf05270 */
[----:B------:R-:W-:Y:S05]  /*3e90*/  @P0 BRA `(.L_x_72) ;  /* 0x00000000003c0947 */ /* 0x000fea0003800000 */
[----:B------:R-:W1:Y:S01]  /*3ea0*/  S2R R2, SR_LANEID ;  /* 0x0000000000027919 */ /* 0x000e620000000000 */
[----:B------:R-:W-:Y:S01]  /*3eb0*/  ULOP3.LUT UR5, URZ, UR5, URZ, 0x33, !UPT ;  /* 0x00000005ff057292 */ /* 0x000fe2000f8e33ff */
[----:B------:R-:W-:Y:S01]  /*3ec0*/  LOP3.LUT R4, RZ, UR4, RZ, 0x33, !PT ;  /* 0x00000004ff047c12 */ /* 0x000fe2000f8e33ff */
[----:B------:R-:W-:Y:S02]  /*3ed0*/  VOTEU.ANY UR4, UPT, PT ;  /* 0x0000000000047886 */ /* 0x000fe400038e0100 */
[----:B------:R-:W-:Y:S01]  /*3ee0*/  UFLO.U32 UR4, UR4 ;  /* 0x00000004000472bd */ /* 0x000fe200080e0000 */
[----:B------:R-:W2:Y:S01]  /*3ef0*/  REDUX UR6, R4 ;  /* 0x00000000040673c4 */ /* 0x000ea20000000000 */
[----:B------:R-:W-:-:S06]  /*3f00*/  IMAD.U32 R0, RZ, RZ, UR5 ;  /* 0x00000005ff007e24 */ /* 0x000fcc000f8e00ff */
[----:B------:R4:W-:Y:S01]  /*3f10*/  UTCATOMSWS.AND URZ, UR5 ;  /* 0x0000000500ff79e3 */ /* 0x0009e20008000000 */
[----:B------:R-:W3:Y:S01]  /*3f20*/  REDUX UR7, R0 ;  /* 0x00000000000773c4 */ /* 0x000ee20000000000 */
[----:B-1----:R-:W-:Y:S01]  /*3f30*/  ISETP.EQ.U32.AND P0, PT, R2, UR4, PT ;  /* 0x0000000402007c0c */ /* 0x002fe2000bf02070 */
[----:B--2---:R-:W-:Y:S01]  /*3f40*/  IMAD.U32 R2, RZ, RZ, UR6 ;  /* 0x00000006ff027e24 */ /* 0x004fe2000f8e00ff */
[----:B---3--:R-:W-:-:S11]  /*3f50*/  MOV R3, UR7 ;  /* 0x0000000700037c02 */ /* 0x008fd60008000f00 */
[----:B------:R4:W-:Y:S04]  /*3f60*/  @P0 ATOMS.AND RZ, [UR8+0x14], R3 ;  /* 0x00001403ffff098c */ /* 0x0009e8000a800008 */
[----:B------:R4:W-:Y:S01]  /*3f70*/  @P0 ATOMS.AND RZ, [UR8+0x18], R2 ;  /* 0x00001802ffff098c */ /* 0x0009e2000a800008 */
[----:B------:R-:W-:Y:S05]  /*3f80*/  BRA `(.L_x_73) ;  /* 0x0000000000147947 */ /* 0x000fea0003800000 */
.L_x_72:
[----:B------:R-:W-:Y:S02]  /*3f90*/  MOV R2, 0x3fb0 ;  /* 0x00003fb000027802 */ /* 0x000fe40000000f00 */
[----:B---3-5:R-:W-:Y:S05]  /*3fa0*/  CALL.REL.NOINC `($__internal_0_$__cuda_sm10x_tcgen05_guardrail_trap_col_being_dealloced_not_returned_by_alloc) ;  /* 0x0000008400cc7944 */ /* 0x028fea0003c00000 */
[----:B------:R-:W-:Y:S05]  /*3fb0*/  BRA `(.L_x_73) ;  /* 0x0000000000087947 */ /* 0x000fea0003800000 */
.L_x_71:
[----:B------:R-:W-:Y:S02]  /*3fc0*/  MOV R2, 0x3fe0 ;  /* 0x00003fe000027802 */ /* 0x000fe40000000f00 */
[----:B---3-5:R-:W-:Y:S05]  /*3fd0*/  CALL.REL.NOINC `($__internal_2_$__cuda_sm10x_tcgen05_guardrail_trap_unallocated_columns_being_dealloced) ;  /* 0x0000008400d87944 */ /* 0x028fea0003c00000 */
.L_x_73:
[----:B------:R-:W-:Y:S01]  /*3fe0*/  NOP ;  /* 0x0000000000007918 */ /* 0x000fe20000000000 */
[----:B----4-:R-:W-:Y:S05]  /*3ff0*/  EXIT ;  /* 0x000000000000794d */ /* 0x010fea0003800000 */
.L_x_55:
[----:B------:R-:W-:-:S09]  /*4000*/  UISETP.NE.OR UP0, UPT, UR17, 0x3, !UP3 ;  /* 0x000000031100788c */ /* 0x000fd2000df05670 */
[----:B------:R-:W-:Y:S05]  /*4010*/  BRA.U UP0, `(.L_x_74) ;  /* 0x0000001500d87547 */ /* 0x000fea000b800000 */
[----:B------:R-:W2:Y:S01]  /*4020*/  S2UR UR10, SR_CgaCtaId ;  /* 0x00000000000a79c3 */ /* 0x000ea20000008800 */
[----:B------:R-:W3:Y:S01]  /*4030*/  LDCU UR46, c[0x0][0x370] ;  /* 0x00006e00ff2e77ac */ /* 0x000ee20008000800 */
[----:B------:R-:W-:Y:S01]  /*4040*/  HFMA2 R14, -RZ, RZ, 0, 0 ;  /* 0x00000000ff0e7431 */ /* 0x000fe200000001ff */
[----:B------:R-:W-:Y:S01]  /*4050*/  MOV R13, RZ ;  /* 0x000000ff000d7202 */ /* 0x000fe20000000f00 */
[----:B------:R-:W-:Y:S01]  /*4060*/  HFMA2 R7, -RZ, RZ, 0, 0.0078125 ;  /* 0x00002000ff077431 */ /* 0x000fe200000001ff */
[----:B------:R-:W3:Y:S03]  /*4070*/  LDCU.128 UR48, c[0x0][0xb10] ;  /* 0x00016200ff3077ac */ /* 0x000ee60008000c00 */
[----:B------:R-:W4:Y:S01]  /*4080*/  LDC.64 R16, c[0x0][0x348] ;  /* 0x0000d200ff107b82 */ /* 0x000f220000000a00 */
[----:B------:R-:W1:Y:S01]  /*4090*/  LDCU UR39, c[0x0][0x374] ;  /* 0x00006e80ff2777ac */ /* 0x000e620008000800 */
[----:B------:R-:W2:Y:S06]  /*40a0*/  LDCU UR15, c[0x0][0xb0c] ;  /* 0x00016180ff0f77ac */ /* 0x000eac0008000800 */
[----:B------:R-:W4:Y:S01]  /*40b0*/  LDC.64 R2, c[0x0][0x888] ;  /* 0x00022200ff027b82 */ /* 0x000f220000000a00 */
[----:B------:R-:W4:Y:S01]  /*40c0*/  LDCU UR54, c[0x0][0xb20] ;  /* 0x00016400ff3677ac */ /* 0x000f220008000800 */
[----:B------:R-:W4:Y:S06]  /*40d0*/  LDCU UR4, c[0x0][0xb30] ;  /* 0x00016600ff0477ac */ /* 0x000f2c0008000800 */
[----:B------:R-:W4:Y:S01]  /*40e0*/  LDC.64 R4, c[0x0][0x890] ;  /* 0x00022400ff047b82 */ /* 0x000f220000000a00 */
[----:B------:R-:W-:Y:S01]  /*40f0*/  UMOV UR21, 0x400 ;  /* 0x0000040000157882 */ /* 0x000fe20000000000 */
[----:B---3--:R-:W-:-:S02]  /*4100*/  UIMAD.WIDE.U32 UR6, UR46, UR48, URZ ;  /* 0x000000302e0672a5 */ /* 0x008fc4000f8e00ff */
[----:B-1----:R-:W-:Y:S02]  /*4110*/  UIMAD.WIDE.U32 UR8, UR39, UR51, URZ ;  /* 0x00000033270872a5 */ /* 0x002fe4000f8e00ff */
[----:B--2---:R-:W-:Y:S02]  /*4120*/  ULEA UR21, UR10, UR21, 0x18 ;  /* 0x000000150a157291 */ /* 0x004fe4000f8ec0ff */
[----:B------:R-:W-:Y:S02]  /*4130*/  UPLOP3.LUT UP1, UPT, UPT, UPT, UPT, 0x40, 0x4 ;  /* 0x000000000004789c */ /* 0x000fe40003f2e870 */
[----:B------:R-:W-:Y:S02]  /*4140*/  UIADD3 UR41, UPT, UPT, UR21, 0x40, URZ ;  /* 0x0000004015297890 */ /* 0x000fe4000fffe0ff */
[----:B------:R-:W-:Y:S02]  /*4150*/  UIADD3 UR33, UPT, UPT, UR21, 0x48, URZ ;  /* 0x0000004815217890 */ /* 0x000fe4000fffe0ff */
[----:B------:R-:W-:-:S02]  /*4160*/  UIADD3 UR25, UPT, UPT, UR21, 0x50, URZ ;  /* 0x0000005015197890 */ /* 0x000fc4000fffe0ff */
[----:B------:R-:W-:Y:S01]  /*4170*/  UIADD3 UR17, UPT, UPT, UR21, 0x58, URZ ;  /* 0x0000005815117890 */ /* 0x000fe2000fffe0ff */
[----:B------:R-:W-:Y:S01]  /*4180*/  UMOV UR6, UR7 ;  /* 0x0000000700067c82 */ /* 0x000fe20008000000 */
[----:B------:R-:W-:Y:S01]  /*4190*/  UMOV UR47, UR9 ;  /* 0x00000009002f7c82 */ /* 0x000fe20008000000 */
[----:B------:R-:W-:Y:S02]  /*41a0*/  UISETP.GE.AND UP0, UPT, UR45, 0x1, UPT ;  /* 0x000000012d00788c */ /* 0x000fe4000bf06270 */
[----:B------:R-:W-:Y:S01]  /*41b0*/  UISETP.NE.AND UP4, UPT, UR45, 0x1, UPT ;  /* 0x000000012d00788c */ /* 0x000fe2000bf85270 */
[----:B------:R-:W1:Y:S01]  /*41c0*/  LDCU.64 UR22, c[0x0][0xb28] ;  /* 0x00016500ff1677ac */ /* 0x000e620008000a00 */
[----:B------:R-:W-:Y:S02]  /*41d0*/  UISETP.NE.AND UP6, UPT, UR15, 0x1, UPT ;  /* 0x000000010f00788c */ /* 0x000fe4000bfc5270 */
[----:B------:R-:W-:Y:S02]  /*41e0*/  UISETP.NE.AND UP5, UPT, UR50, 0x1, UPT ;  /* 0x000000013200788c */ /* 0x000fe4000bfa5270 */
[----:B------:R-:W-:-:S02]  /*41f0*/  USHF.R.U32.HI UR52, URZ, UR49, UR6 ;  /* 0x00000031ff347299 */ /* 0x000fc40008011606 */
[----:B------:R-:W-:Y:S02]  /*4200*/  UPRMT UR37, UR10, 0x654, UR41 ;  /* 0x000006540a257896 */ /* 0x000fe40008000029 */
[----:B------:R-:W-:Y:S02]  /*4210*/  UPRMT UR31, UR10, 0x654, UR33 ;  /* 0x000006540a1f7896 */ /* 0x000fe40008000021 */
[----:B------:R-:W-:Y:S02]  /*4220*/  UPRMT UR30, UR10, 0x654, UR25 ;  /* 0x000006540a1e7896 */ /* 0x000fe40008000019 */
[----:B------:R-:W-:Y:S02]  /*4230*/  UPRMT UR29, UR10, 0x654, UR17 ;  /* 0x000006540a1d7896 */ /* 0x000fe40008000011 */
[----:B----4-:R-:W-:Y:S02]  /*4240*/  USHF.R.U32.HI UR47, URZ, UR54, UR47 ;  /* 0x00000036ff2f7299 */ /* 0x010fe4000801162f */
[----:B------:R-:W-:-:S11]  /*4250*/  UISETP.NE.AND UP3, UPT, UR4, 0x1, UPT ;  /* 0x000000010400788c */ /* 0x000fd6000bf65270 */
.L_x_89:
[C---:B------:R-:W-:Y:S02]  /*4260*/  LEA R12, R14.reuse, UR21, 0x3 ;  /* 0x000000150e0c7c11 */ /* 0x040fe4000f8e18ff */
[----:B------:R-:W-:Y:S02]  /*4270*/  SHF.L.U32 R9, R13, 0x1f, RZ ;  /* 0x0000001f0d097819 */ /* 0x000fe400000006ff */
[----:B------:R-:W-:Y:S02]  /*4280*/  LEA R10, R14, UR21, 0x4 ;  /* 0x000000150e0a7c11 */ /* 0x000fe4000f8e20ff */
[----:B--2---:R-:W2:Y:S02]  /*4290*/  SYNCS.PHASECHK.TRANS64.TRYWAIT P0, [R12+URZ+0x90], R9 ;  /* 0x000090090c0075a7 */ /* 0x004ea400080011ff */
[----:B--2---:R-:W-:Y:S05]  /*42a0*/  @!P0 BRA `(.L_x_75) ;  /* 0x0000007c000c8947 */ /* 0x004fea0003800000 */
.L_x_201:
[----:B--2---:R-:W2:Y:S01]  /*42b0*/  LDS.128 R8, [R10+0x120] ;  /* 0x000120000a087984 */ /* 0x004ea20000000c00 */
[----:B------:R-:W-:Y:S01]  /*42c0*/  UISETP.GE.AND UP0, UPT, UR45, 0x1, UPT ;  /* 0x000000012d00788c */ /* 0x000fe2000bf06270 */
[----:B------:R-:W-:Y:S01]  /*42d0*/  @!PT LDS RZ, [RZ] ;  /* 0x00000000fffff984 */ /* 0x000fe20000000800 */
[----:B------:R-:W-:Y:S01]  /*42e0*/  @!PT LDS RZ, [RZ] ;  /* 0x00000000fffff984 */ /* 0x000fe20000000800 */
[----:B------:R-:W-:Y:S01]  /*42f0*/  @!PT LDS RZ, [RZ] ;  /* 0x00000000fffff984 */ /* 0x000fe20000000800 */
[----:B------:R-:W-:Y:S01]  /*4300*/  @!PT LDS RZ, [RZ] ;  /* 0x00000000fffff984 */ /* 0x000fe20000000800 */
[----:B------:R3:W-:Y:S06]  /*4310*/  MEMBAR.ALL.CTA ;  /* 0x0000000000007992 */ /* 0x0007ec0000008000 */
[----:B---3--:R-:W3:Y:S01]  /*4320*/  FENCE.VIEW.ASYNC.S ;  /* 0x00000000000073c6 */ /* 0x008ee20000000000 */
[----:B--2---:R-:W-:Y:S11]  /*4330*/  LOP3.LUT P0, RZ, R10, 0x1, RZ, 0xc0, !PT ;  /* 0x000000010aff7812 */ /* 0x004ff6000780c0ff */
[----:B------:R-:W-:Y:S02]  /*4340*/  @!UPT UIADD3 URZ, UPT, UPT, URZ, URZ, URZ ;  /* 0x000000fffffff290 */ /* 0x000fe4000fffe0ff */
[----:B---3--:R-:W-:Y:S01]  /*4350*/  VOTEU.ANY UP2, P0 ;  /* 0x0000000000ff7886 */ /* 0x008fe20000040100 */
[----:B------:R-:W-:Y:S11]  /*4360*/  PLOP3.LUT P0, PT, PT, PT, UP2, 0x80, 0x8 ;  /* 0x000000000008781c */ /* 0x000ff60003f0f028 */
[----:B------:R-:W-:Y:S02]  /*4370*/  @!UPT UIADD3 URZ, UPT, UPT, URZ, URZ, URZ ;  /* 0x000000fffffff290 */ /* 0x000fe4000fffe0ff */
[----:B------:R-:W-:Y:S02]  /*4380*/  @P0 SHF.R.U32.HI R0, RZ, 0x10, R9 ;  /* 0x00000010ff000819 */ /* 0x000fe40000011609 */
[----:B------:R-:W-:Y:S02]  /*4390*/  @P0 MOV R6, R8 ;  /* 0x0000000800060202 */ /* 0x000fe40000000f00 */
[----:B------:R-:W-:Y:S01]  /*43a0*/  @P0 R2UR UR4, R0 ;  /* 0x00000000000402ca */ /* 0x000fe200000e0000 */
[----:B------:R-:W-:Y:S01]  /*43b0*/  VIADD R0, R12, 0xa0 ;  /* 0x000000a00c007836 */ /* 0x000fe20000000000 */
[----:B------:R-:W-:Y:S02]  /*43c0*/  @P0 LOP3.LUT R8, R9, 0xffff, RZ, 0xc0, !PT ;  /* 0x0000ffff09080812 */ /* 0x000fe400078ec0ff */
[----:B------:R-:W-:Y:S02]  /*43d0*/  @P0 R2UR UR6, R6 ;  /* 0x00000000060602ca */ /* 0x000fe400000e0000 */
[----:B------:R-:W-:Y:S02]  /*43e0*/  PRMT R0, RZ, 0x654, R0 ;  /* 0x00000654ff007816 */ /* 0x000fe40000000000 */
[----:B------:R-:W-:Y:S02]  /*43f0*/  @P0 R2UR UR5, R8 ;  /* 0x00000000080502ca */ /* 0x000fe400000e0000 */
[----:B------:R2:W-:Y:S03]  /*4400*/  SYNCS.ARRIVE.TRANS64.RED.A1T0 RZ, [R0+URZ], RZ ;  /* 0x000000ff00ff79a7 */ /* 0x0005e600081004ff */
[----:B------:R-:W-:Y:S04]  /*4410*/  @UP2 UMOV UR38, UR4 ;  /* 0x0000000400262c82 */ /* 0x000fe80008000000 */
[----:B------:R-:W-:Y:S04]  /*4420*/  @UP2 UMOV UR14, UR6 ;  /* 0x00000006000e2c82 */ /* 0x000fe80008000000 */
[----:B------:R-:W-:Y:S01]  /*4430*/  @UP2 UMOV UR13, UR5 ;  /* 0x00000005000d2c82 */ /* 0x000fe20008000000 */
[----:B------:R-:W-:Y:S05]  /*4440*/  BRA.U !UP0, `(.L_x_76) ;  /* 0x0000000108a47547 */ /* 0x000fea000b800000 */
[----:B------:R-:W-:Y:S02]  /*4450*/  UIMAD.WIDE.U32 UR18, UR13, UR51, URZ ;  /* 0x000000330d1272a5 */ /* 0x000fe4000f8e00ff */
[----:B------:R-:W-:Y:S02]  /*4460*/  UIMAD.WIDE.U32 UR26, UR14, UR48, URZ ;  /* 0x000000300e1a72a5 */ /* 0x000fe4000f8e00ff */
[----:B------:R-:W-:Y:S02]  /*4470*/  USEL UR4, UR39, UR47, !UP5 ;  /* 0x0000002f27047287 */ /* 0x000fe4000e800000 */
[----:B------:R-:W-:Y:S02]  /*4480*/  USEL UR7, UR46, UR52, !UP6 ;  /* 0x000000342e077287 */ /* 0x000fe4000f000000 */
[----:B-1----:R-:W-:Y:S02]  /*4490*/  UIMAD.WIDE.U32 UR8, UR4, UR22, URZ ;  /* 0x00000016040872a5 */ /* 0x002fe4000f8e00ff */
[----:B------:R-:W-:Y:S01]  /*44a0*/  UIMAD.WIDE.U32 UR10, UR7, UR22, URZ ;  /* 0x00000016070a72a5 */ /* 0x000fe2000f8e00ff */
[----:B------:R-:W-:Y:S02]  /*44b0*/  UMOV UR5, UR19 ;  /* 0x0000001300057c82 */ /* 0x000fe40008000000 */
[----:B------:R-:W-:Y:S03]  /*44c0*/  USHF.R.U32.HI UR6, URZ, UR54, UR5 ;  /* 0x00000036ff067299 */ /* 0x000fe60008011605 */
[----:B------:R-:W-:Y:S01]  /*44d0*/  UMOV UR5, UR27 ;  /* 0x0000001b00057c82 */ /* 0x000fe20008000000 */
[----:B------:R-:W-:Y:S02]  /*44e0*/  USEL UR6, UR13, UR6, !UP5 ;  /* 0x000000060d067287 */ /* 0x000fe4000e800000 */
[----:B------:R-:W-:Y:S03]  /*44f0*/  USHF.R.U32.HI UR12, URZ, UR49, UR5 ;  /* 0x00000031ff0c7299 */ /* 0x000fe60008011605 */
[----:B------:R-:W-:Y:S02]  /*4500*/  UMOV UR5, UR9 ;  /* 0x0000000900057c82 */ /* 0x000fe40008000000 */
[----:B------:R-:W-:Y:S03]  /*4510*/  @UP4 USHF.R.U32.HI UR4, URZ, UR23, UR5 ;  /* 0x00000017ff044299 */ /* 0x000fe60008011605 */
[----:B------:R-:W-:Y:S01]  /*4520*/  UMOV UR5, UR11 ;  /* 0x0000000b00057c82 */ /* 0x000fe20008000000 */
[----:B------:R-:W-:Y:S02]  /*4530*/  UIMAD UR4, UR45, UR4, URZ ;  /* 0x000000042d0472a4 */ /* 0x000fe4000f8e02ff */
[----:B------:R-:W-:Y:S02]  /*4540*/  @UP4 USHF.R.U32.HI UR7, URZ, UR23, UR5 ;  /* 0x00000017ff074299 */ /* 0x000fe40008011605 */
[----:B------:R-:W-:Y:S02]  /*4550*/  UIMAD.WIDE.U32 UR10, UR6, UR22, URZ ;  /* 0x00000016060a72a5 */ /* 0x000fe4000f8e00ff */
[----:B------:R-:W-:Y:S02]  /*4560*/  USEL UR5, UR14, UR12, !UP6 ;  /* 0x0000000c0e057287 */ /* 0x000fe4000f000000 */
[----:B------:R-:W-:Y:S02]  /*4570*/  UIMAD UR8, UR45, UR7, URZ ;  /* 0x000000072d0872a4 */ /* 0x000fe4000f8e02ff */
[----:B------:R-:W-:Y:S03]  /*4580*/  UISETP.GE.AND UP0, UPT, UR6, UR4, UPT ;  /* 0x000000040600728c */ /* 0x000fe6000bf06270 */
[----:B------:R-:W-:Y:S01]  /*4590*/  UMOV UR4, UR11 ;  /* 0x0000000b00047c82 */ /* 0x000fe20008000000 */
[----:B------:R-:W-:Y:S02]  /*45a0*/  UISETP.GE.OR UP0, UPT, UR5, UR8, UP0 ;  /* 0x000000080500728c */ /* 0x000fe40008706670 */
[----:B------:R-:W-:Y:S02]  /*45b0*/  USHF.R.U32.HI UR4, URZ, UR23, UR4 ;  /* 0x00000017ff047299 */ /* 0x000fe40008011604 */
[----:B------:R-:W-:Y:S02]  /*45c0*/  UIMAD.WIDE.U32 UR8, UR5, UR22, URZ ;  /* 0x00000016050872a5 */ /* 0x000fe4000f8e00ff */
[----:B------:R-:W-:Y:S04]  /*45d0*/  USEL UR10, UR6, UR4, !UP4 ;  /* 0x00000004060a7287 */ /* 0x000fe8000e000000 */
[----:B------:R-:W-:Y:S01]  /*45e0*/  UIADD3 UR11, UPT, UPT, -UR10, URZ, URZ ;  /* 0x000000ff0a0b7290 */ /* 0x000fe2000fffe1ff */
[----:B------:R-:W-:Y:S02]  /*45f0*/  @!UP0 UMOV UR4, UR9 ;  /* 0x0000000900048c82 */ /* 0x000fe40008000000 */
[----:B------:R-:W-:Y:S02]  /*4600*/  @!UP0 USHF.R.U32.HI UR4, URZ, UR23, UR4 ;  /* 0x00000017ff048299 */ /* 0x000fe40008011604 */
[----:B------:R-:W-:Y:S02]  /*4610*/  UIMAD UR8, UR45, UR11, UR6 ;  /* 0x0000000b2d0872a4 */ /* 0x000fe4000f8e0206 */
[----:B------:R-:W-:Y:S04]  /*4620*/  @!UP0 USEL UR4, UR5, UR4, !UP4 ;  /* 0x0000000405048287 */ /* 0x000fe8000e000000 */
[----:B------:R-:W-:Y:S02]  /*4630*/  @!UP0 UIMAD UR7, UR7, UR8, UR4 ;  /* 0x00000008070782a4 */ /* 0x000fe4000f8e0204 */
[----:B------:R-:W-:Y:S02]  /*4640*/  @!UP0 UIADD3 UR9, UPT, UPT, UR10, -UR4, URZ ;  /* 0x800000040a098290 */ /* 0x000fe4000fffe0ff */
[----:B------:R-:W-:Y:S02]  /*4650*/  UIADD3 UR8, UPT, UPT, -UR6, URZ, URZ ;  /* 0x000000ff06087290 */ /* 0x000fe4000fffe1ff */
[----:B------:R-:W-:Y:S02]  /*4660*/  UIADD3 UR4, UPT, UPT, -UR5, URZ, URZ ;  /* 0x000000ff05047290 */ /* 0x000fe4000fffe1ff */
[----:B------:R-:W-:Y:S03]  /*4670*/  @!UP0 UIMAD UR6, UR9, UR45, UR5 ;  /* 0x0000002d090682a4 */ /* 0x000fe6000f8e0205 */
[----:B------:R-:W-:Y:S01]  /*4680*/  @!UP0 UMOV UR5, UR7 ;  /* 0x0000000700058c82 */ /* 0x000fe20008000000 */
[----:B------:R-:W-:Y:S02]  /*4690*/  UIMAD UR7, UR15, UR4, UR14 ;  /* 0x000000040f0772a4 */ /* 0x000fe4000f8e020e */
[----:B------:R-:W-:Y:S02]  /*46a0*/  UIMAD UR4, UR50, UR8, UR13 ;  /* 0x00000008320472a4 */ /* 0x000fe4000f8e020d */
[----:B------:R-:W-:Y:S02]  /*46b0*/  UIMAD UR14, UR5, UR15, UR7 ;  /* 0x0000000f050e72a4 */ /* 0x000fe4000f8e0207 */
[----:B------:R-:W-:Y:S11]  /*46c0*/  UIMAD UR13, UR6, UR50, UR4 ;  /* 0x00000032060d72a4 */ /* 0x000ff6000f8e0204 */
[----:B------:R-:W-:Y:S01]  /*46d0*/  @!UPT UIADD3 URZ, UPT, UPT, URZ, URZ, URZ ;  /* 0x000000fffffff290 */ /* 0x000fe2000fffe0ff */
.L_x_76:
[----:B------:R-:W3:Y:S01]  /*46e0*/  @!UP3 LDCU.128 UR8, c[0x0][0xb10] ;  /* 0x00016200ff08b7ac */ /* 0x000ee20008000c00 */
[----:B------:R-:W-:Y:S01]  /*46f0*/  IMAD.MOV.U32 R10, RZ, RZ, 0x1 ;  /* 0x00000001ff0a7424 */ /* 0x000fe200078e00ff */
[C---:B------:R-:W-:Y:S02]  /*4700*/  ISETP.NE.U32.AND P1, PT, R4.reuse, RZ, PT ;  /* 0x000000ff0400720c */ /* 0x040fe40003f25070 */
[----:B------:R-:W-:Y:S02]  /*4710*/  ISETP.NE.U32.AND P0, PT, R4, RZ, PT ;  /* 0x000000ff0400720c */ /* 0x000fe40003f05070 */
[C---:B------:R-:W-:Y:S01]  /*4720*/  ISETP.NE.AND.EX P1, PT, R5.reuse, RZ, PT, P1 ;  /* 0x000000ff0500720c */ /* 0x040fe20003f25310 */
[----:B------:R-:W4:Y:S01]  /*4730*/  @!UP3 LDCU UR5, c[0x0][0xb0c] ;  /* 0x00016180ff05b7ac */ /* 0x000f220008000800 */
[----:B------:R-:W-:Y:S02]  /*4740*/  ISETP.NE.AND.EX P0, PT, R5, RZ, PT, P0 ;  /* 0x000000ff0500720c */ /* 0x000fe40003f05300 */
[----:B------:R-:W-:Y:S01]  /*4750*/  SHF.L.U32 R10, R10, 0x1f, RZ ;  /* 0x0000001f0a0a7819 */ /* 0x000fe200000006ff */
[----:B------:R-:W-:Y:S02]  /*4760*/  USHF.L.U32 UR43, UR16, 0x6, URZ ;  /* 0x00000006102b7899 */ /* 0x000fe400080006ff */
[----:B------:R-:W-:Y:S02]  /*4770*/  USHF.L.U32 UR42, UR20, 0x8, URZ ;  /* 0x00000008142a7899 */ /* 0x000fe400080006ff */
[----:B---3--:R-:W-:Y:S07]  /*4780*/  UIMAD.WIDE.U32 UR6, UR14, UR8, URZ ;  /* 0x000000080e0672a5 */ /* 0x008fee000f8e00ff */
[----:B------:R-:W-:Y:S01]  /*4790*/  @!UP3 UMOV UR4, UR7 ;  /* 0x000000070004bc82 */ /* 0x000fe20008000000 */
[----:B----4-:R-:W-:Y:S02]  /*47a0*/  @!UP3 UISETP.NE.AND UP0, UPT, UR5, 0x1, UPT ;  /* 0x000000010500b88c */ /* 0x010fe4000bf05270 */
[----:B------:R-:W-:Y:S02]  /*47b0*/  @!UP3 USHF.R.U32.HI UR4, URZ, UR9, UR4 ;  /* 0x00000009ff04b299 */ /* 0x000fe40008011604 */
[----:B------:R-:W-:Y:S02]  /*47c0*/  UIMAD.WIDE.U32 UR6, UR13, UR11, URZ ;  /* 0x0000000b0d0672a5 */ /* 0x000fe4000f8e00ff */
[----:B------:R-:W-:Y:S02]  /*47d0*/  @!UP3 USEL UR8, UR14, UR4, !UP0 ;  /* 0x000000040e08b287 */ /* 0x000fe4000c000000 */
[----:B------:R-:W-:Y:S03]  /*47e0*/  @!UP3 UISETP.NE.AND UP0, UPT, UR10, 0x1, UPT ;  /* 0x000000010a00b88c */ /* 0x000fe6000bf05270 */
[----:B------:R-:W-:Y:S02]  /*47f0*/  @!UP3 UMOV UR6, UR7 ;  /* 0x000000070006bc82 */ /* 0x000fe40008000000 */
[----:B------:R-:W3:Y:S02]  /*4800*/  @!UP3 LDCU UR4, c[0x0][0xb20] ;  /* 0x00016400ff04b7ac */ /* 0x000ee40008000800 */
[----:B---3--:R-:W-:Y:S04]  /*4810*/  @!UP3 USHF.R.U32.HI UR6, URZ, UR4, UR6 ;  /* 0x00000004ff06b299 */ /* 0x008fe80008011606 */
[----:B------:R-:W-:Y:S04]  /*4820*/  @!UP3 USEL UR6, UR13, UR6, !UP0 ;  /* 0x000000060d06b287 */ /* 0x000fe8000c000000 */
[----:B------:R-:W-:Y:S02]  /*4830*/  @!UP3 UIADD3 UR4, UPT, UPT, -UR8, UR6, URZ ;  /* 0x000000060804b290 */ /* 0x000fe4000fffe1ff */
[----:B------:R-:W-:Y:S02]  /*4840*/  @!UP3 UIADD3 UR6, UPT, UPT, UR8, -UR6, URZ ;  /* 0x800000060806b290 */ /* 0x000fe4000fffe0ff */
[----:B------:R-:W-:Y:S02]  /*4850*/  @!UP3 UIMAD UR14, UR4, UR5, UR14 ;  /* 0x00000005040eb2a4 */ /* 0x000fe4000f8e020e */
[----:B------:R-:W-:Y:S01]  /*4860*/  @!UP3 UIMAD UR13, UR6, UR10, UR13 ;  /* 0x0000000a060db2a4 */ /* 0x000fe2000f8e020d */
[----:B------:R-:W-:Y:S11]  /*4870*/  BRA.U UP1, `(.L_x_77) ;  /* 0x0000000101107547 */ /* 0x000ff6000b800000 */
[----:B--2---:R-:W-:Y:S04]  /*4880*/  MOV R0, UR53 ;  /* 0x0000003500007c02 */ /* 0x004fe80008000f00 */
[----:B------:R-:W-:Y:S04]  /*4890*/  SHF.L.U32 R9, R0, 0x1f, RZ ;  /* 0x0000001f00097819 */ /* 0x000fe800000006ff */
[----:B------:R-:W2:Y:S02]  /*48a0*/  SYNCS.PHASECHK.TRANS64.TRYWAIT P2, [UR21+0x88], R9 ;  /* 0x00008809ff0075a7 */ /* 0x000ea40008041115 */
[----:B--2---:R-:W-:Y:S05]  /*48b0*/  @!P2 BRA `(.L_x_78) ;  /* 0x00000074009ca947 */ /* 0x004fea0003800000 */
.L_x_77:
[----:B------:R-:W-:Y:S05]  /*48c0*/  @!P1 BRA `(.L_x_79) ;  /* 0x0000000000309947 */ /* 0x000fea0003800000 */
[----:B------:R-:W-:Y:S01]  /*48d0*/  ISETP.NE.U32.AND P1, PT, R2, RZ, PT ;  /* 0x000000ff0200720c */ /* 0x000fe20003f25070 */
[----:B------:R-:W3:Y:S01]  /*48e0*/  LDCU.64 UR4, c[0x0][0x358] ;  /* 0x00006b00ff0477ac */ /* 0x000ee20008000a00 */
[----:B------:R-:W-:Y:S02]  /*48f0*/  IMAD.MOV.U32 R63, RZ, RZ, 0x1 ;  /* 0x00000001ff3f7424 */ /* 0x000fe400078e00ff */
[----:B------:R-:W-:Y:S11]  /*4900*/  ISETP.NE.AND.EX P1, PT, R3, RZ, PT, P1 ;  /* 0x000000ff0300720c */ /* 0x000ff60003f25310 */
[----:B------:R-:W-:Y:S02]  /*4910*/  @!UPT UIADD3 URZ, UPT, UPT, URZ, URZ, URZ ;  /* 0x000000fffffff290 */ /* 0x000fe4000fffe0ff */
[----:B--2---:R-:W2:Y:S01]  /*4920*/  @P1 LDC.64 R8, c[0x0][0x888] ;  /* 0x00022200ff081b82 */ /* 0x004ea20000000a00 */
[----:B------:R-:W-:Y:S04]  /*4930*/  @P1 IMAD R0, R4, UR36, RZ ;  /* 0x0000002404001c24 */ /* 0x000fe8000f8e02ff */
[----:B--2---:R-:W-:Y:S04]  /*4940*/  @P1 IMAD.WIDE R8, R0, 0x4, R8 ;  /* 0x0000000400081825 */ /* 0x004fe800078e0208 */
[----:B------:R-:W-:Y:S01]  /*4950*/  HFMA2 R0, -RZ, RZ, 0, 5.9604644775390625e-08 ;  /* 0x00000001ff007431 */ /* 0x000fe200000001ff */
[----:B---3-5:R3:W5:Y:S04]  /*4960*/  @P1 LDG.E R27, desc[UR4][R8.64] ;  /* 0x00000004081b1981 */ /* 0x028768000c1e1900 */
[----:B------:R-:W-:Y:S01]  /*4970*/  @!P1 PRMT R63, R0, 0x7610, R63 ;  /* 0x00007610003f9816 */ /* 0x000fe2000000003f */
[----:B---3--:R-:W4:Y:S06]  /*4980*/  @!P1 LDC R27, c[0x0][0x880] ;  /* 0x00022000ff1b9b82 */ /* 0x008f2c0000000800 */
.L_x_79:
[----:B----45:R-:W-:Y:S01]  /*4990*/  @!P0 FSETP.EQ.AND P1, PT, R27, RZ, PT ;  /* 0x000000ff1b00820b */ /* 0x030fe20003f22000 */
[----:B------:R-:W-:Y:S01]  /*49a0*/  @!UPT UIADD3 URZ, UPT, UPT, URZ, URZ, URZ ;  /* 0x000000fffffff290 */ /* 0x000fe2000fffe0ff */
[----:B------:R-:W-:Y:S11]  /*49b0*/  @!P0 BRA `(.L_x_80) ;  /* 0x0000000000188947 */ /* 0x000ff60003800000 */
[----:B------:R-:W-:Y:S02]  /*49c0*/  LOP3.LUT P0, RZ, R63, 0xff, RZ, 0xc0, !PT ;  /* 0x000000ff3fff7812 */ /* 0x000fe4000780c0ff */
[----:B------:R-:W-:Y:S04]  /*49d0*/  ISETP.NE.U32.AND P1, PT, R2, RZ, PT ;  /* 0x000000ff0200720c */ /* 0x000fe80003f25070 */
[----:B------:R-:W-:Y:S04]  /*49e0*/  ISETP.NE.AND.EX P1, PT, R3, RZ, PT, P1 ;  /* 0x000000ff0300720c */ /* 0x000fe80003f25310 */
[----:B------:R-:W-:Y:S03]  /*49f0*/  PLOP3.LUT P1, PT, P1, PT, PT, 0x8, 0x80 ;  /* 0x000000000080781c */ /* 0x000fe60000f2e170 */
[----:B------:R-:W-:Y:S11]  /*4a00*/  @P0 FSETP.EQ.AND P1, PT, R27, RZ, PT ;  /* 0x000000ff1b00020b */ /* 0x000ff60003f22000 */
[----:B------:R-:W-:Y:S02]  /*4a10*/  @!UPT UIADD3 URZ, UPT, UPT, URZ, URZ, URZ ;  /* 0x000000fffffff290 */ /* 0x000fe4000fffe0ff */
.L_x_80:
[----:B------:R-:W3:Y:S01]  /*4a20*/  SYNCS.PHASECHK.TRANS64.TRYWAIT P2, [UR21+0x60], R10 ;  /* 0x0000600aff0075a7 */ /* 0x000ee20008041115 */
[----:B------:R-:W-:Y:S04]  /*4a30*/  ELECT P0, URZ, PT ;  /* 0x0000000000ff782f */ /* 0x000fe80003800000 */
[----:B------:R-:W-:Y:S11]  /*4a40*/  PLOP3.LUT P1, PT, P1, P0, PT, 0xf2, 0x2f ;  /* 0x00000000002f781c */ /* 0x000ff60000f21e72 */
[----:B------:R-:W-:Y:S02]  /*4a50*/  @!UPT UIADD3 URZ, UPT, UPT, URZ, URZ, URZ ;  /* 0x000000fffffff290 */ /* 0x000fe4000fffe0ff */
[----:B------:R-:W-:Y:S05]  /*4a60*/  @!P1 IADD3 R6, P0, PT, R16, 0x580, RZ ;  /* 0x0000058010069810 */ /* 0x000fea0007f1e0ff */
[----:B--2---:R-:W-:Y:S01]  /*4a70*/  @!P1 IMAD.X R0, RZ, RZ, R17, P0 ;  /* 0x000000ffff009224 */ /* 0x004fe200000e0611 */
[----:B---3--:R-:W-:Y:S07]  /*4a80*/  @!P2 BRA `(.L_x_81) ;  /* 0x000000740040a947 */ /* 0x008fee0003800000 */
.L_x_204:
[----:B------:R-:W-:Y:S01]  /*4a90*/  @!P1 R2UR UR5, R6 ;  /* 0x00000000060592ca */ /* 0x000fe200000e0000 */
[----:B------:R-:W-:Y:S01]  /*4aa0*/  VOTEU.ALL UP0, P1 ;  /* 0x0000000000ff7886 */ /* 0x000fe20000800000 */
[----:B------:R-:W-:Y:S01]  /*4ab0*/  @!P1 R2UR UR4, R0 ;  /* 0x00000000000492ca */ /* 0x000fe200000e0000 */
[----:B------:R-:W-:Y:S01]  /*4ac0*/  @!P1 IMAD.MOV.U32 R0, RZ, RZ, 0x2000 ;  /* 0x00002000ff009424 */ /* 0x000fe200078e00ff */
[----:B------:R-:W-:Y:S01]  /*4ad0*/  UMOV UR6, 0x0 ;  /* 0x0000000000067882 */ /* 0x000fe20000000000 */
[----:B------:R-:W-:Y:S01]  /*4ae0*/  UMOV UR7, 0x10000000 ;  /* 0x1000000000077882 */ /* 0x000fe20000000000 */
[----:B------:R-:W-:Y:S01]  /*4af0*/  @!UP0 UIADD3 UR40, UPT, UPT, UR21, 0x400, URZ ;  /* 0x0000040015288890 */ /* 0x000fe2000fffe0ff */
[----:B------:R-:W-:Y:S01]  /*4b00*/  @!P1 IADD3 R6, P0, PT, R16, 0x580, RZ ;  /* 0x0000058010069810 */ /* 0x000fe20007f1e0ff */
[----:B------:R-:W-:Y:S01]  /*4b10*/  VOTEU.ALL UP0, P1 ;  /* 0x0000000000ff7886 */ /* 0x000fe20000800000 */
[----:B------:R-:W-:Y:S04]  /*4b20*/  UMOV UR44, UR36 ;  /* 0x00000024002c7c82 */ /* 0x000fe80008000000 */
[----:B------:R-:W-:Y:S02]  /*4b30*/  IMAD.U32 R8, RZ, RZ, UR5 ;  /* 0x00000005ff087e24 */ /* 0x000fe4000f8e00ff */
[----:B--2---:R-:W-:Y:S03]  /*4b40*/  IMAD.U32 R9, RZ, RZ, UR4 ;  /* 0x00000004ff097e24 */ /* 0x004fe6000f8e00ff */
[----:B------:R-:W-:Y:S02]  /*4b50*/  @!P1 R2UR UR4, R8 ;  /* 0x00000000080492ca */ /* 0x000fe400000e0000 */
[----:B------:R-:W-:Y:S11]  /*4b60*/  @!P1 R2UR UR5, R9 ;  /* 0x00000000090592ca */ /* 0x000ff600000e0000 */
[----:B------:R-:W-:Y:S02]  /*4b70*/  @!UPT UIADD3 URZ, UPT, UPT, URZ, URZ, URZ ;  /* 0x000000fffffff290 */ /* 0x000fe4000fffe0ff */
[----:B------:R2:W-:Y:S01]  /*4b80*/  @!UP0 UTMALDG.3D [UR40], [UR4], desc[UR6] ;  /* 0x00000628040085b4 */ /* 0x0005e20008011000 */
[----:B------:R3:W-:Y:S01]  /*4b90*/  @!P1 SYNCS.ARRIVE.TRANS64.RED.A0TR RZ, [UR21+0x40], R0 ;  /* 0x00004000ffff99a7 */ /* 0x0007e20008300415 */
[----:B------:R-:W-:Y:S01]  /*4ba0*/  SYNCS.ARRIVE.TRANS64.RED.A1T0 RZ, [UR37], RZ ;  /* 0x000000ffffff79a7 */ /* 0x000fe20008100425 */
[----:B---3--:R-:W-:Y:S01]  /*4bb0*/  @!P1 IMAD.X R0, RZ, RZ, R17, P0 ;  /* 0x000000ffff009224 */ /* 0x008fe200000e0611 */
[----:B------:R-:W3:Y:S02]  /*4bc0*/  SYNCS.PHASECHK.TRANS64.TRYWAIT P2, [UR21+0x68], R10 ;  /* 0x0000680aff0075a7 */ /* 0x000ee40008041115 */
[----:B--23--:R-:W-:Y:S05]  /*4bd0*/  @!P2 BRA `(.L_x_82) ;  /* 0x000000740004a947 */ /* 0x00cfea0003800000 */
.L_x_206:
        /* <DEDUP_REMOVED lines=8> */
[----:B------:R-:W-:Y:S01]  /*4c60*/  @!UP0 UIADD3 UR32, UPT, UPT, UR21, 0x2400, URZ ;  /* 0x0000240015208890 */ /* 0x000fe2000fffe0ff */
[----:B------:R-:W-:Y:S01]  /*4c70*/  VOTEU.ALL UP0, P1 ;  /* 0x0000000000ff7886 */ /* 0x000fe20000800000 */
[----:B------:R-:W-:Y:S03]  /*4c80*/  UMOV UR35, UR43 ;  /* 0x0000002b00237c82 */ /* 0x000fe60008000000 */
        /* <DEDUP_REMOVED lines=11> */
.L_x_208:
        /* <DEDUP_REMOVED lines=10> */
[----:B------:R-:W-:Y:S01]  /*4de0*/  UMOV UR27, UR43 ;  /* 0x0000002b001b7c82 */ /* 0x000fe20008000000 */
[----:B------:R-:W-:Y:S02]  /*4df0*/  UMOV UR28, UR36 ;  /* 0x00000024001c7c82 */ /* 0x000fe40008000000 */
        /* <DEDUP_REMOVED lines=11> */
.L_x_210:
[----:B------:R-:W-:Y:S01]  /*4eb0*/  @!P1 R2UR UR5, R6 ;  /* 0x00000000060592ca */ /* 0x000fe200000e0000 */
[----:B------:R-:W-:Y:S01]  /*4ec0*/  VOTEU.ALL UP0, P1 ;  /* 0x0000000000ff7886 */ /* 0x000fe20000800000 */
[----:B------:R-:W-:Y:S01]  /*4ed0*/  @!P1 R2UR UR4, R0 ;  /* 0x00000000000492ca */ /* 0x000fe200000e0000 */
[----:B------:R-:W-:Y:S01]  /*4ee0*/  @!P1 IMAD.MOV.U32 R0, RZ, RZ, 0x2000 ;  /* 0x00002000ff009424 */ /* 0x000fe200078e00ff */
[----:B------:R-:W-:Y:S01]  /*4ef0*/  UMOV UR6, 0x0 ;  /* 0x0000000000067882 */ /* 0x000fe20000000000 */
[----:B------:R-:W-:Y:S01]  /*4f00*/  UMOV UR7, 0x10000000 ;  /* 0x1000000000077882 */ /* 0x000fe20000000000 */
[----:B------:R-:W-:Y:S01]  /*4f10*/  @!UP0 UIADD3 UR18, UPT, UPT, UR42, 0x60, URZ ;  /* 0x000000602a128890 */ /* 0x000fe2000fffe0ff */
[----:B--2---:R-:W-:Y:S01]  /*4f20*/  SHF.L.U32 R9, RZ, 0x1f, RZ ;  /* 0x0000001fff097819 */ /* 0x004fe200000006ff */
[----:B------:R-:W-:Y:S01]  /*4f30*/  @!UP0 UIADD3 UR16, UPT, UPT, UR21, 0x6400, URZ ;  /* 0x0000640015108890 */ /* 0x000fe2000fffe0ff */
[----:B------:R-:W-:Y:S01]  /*4f40*/  @!P1 IADD3 R8, P0, PT, R16, 0x580, RZ ;  /* 0x0000058010089810 */ /* 0x000fe20007f1e0ff */
[----:B------:R-:W-:Y:S01]  /*4f50*/  VOTEU.ALL UP0, P1 ;  /* 0x0000000000ff7886 */ /* 0x000fe20000800000 */
[----:B------:R-:W-:Y:S01]  /*4f60*/  UMOV UR19, UR43 ;  /* 0x0000002b00137c82 */ /* 0x000fe20008000000 */
[----:B------:R-:W-:Y:S01]  /*4f70*/  UMOV UR20, UR36 ;  /* 0x0000002400147c82 */ /* 0x000fe20008000000 */
[----:B------:R-:W-:Y:S02]  /*4f80*/  IMAD.U32 R18, RZ, RZ, UR5 ;  /* 0x00000005ff127e24 */ /* 0x000fe4000f8e00ff */
[----:B------:R-:W-:Y:S02]  /*4f90*/  IMAD.U32 R19, RZ, RZ, UR4 ;  /* 0x00000004ff137e24 */ /* 0x000fe4000f8e00ff */
[----:B------:R-:W-:Y:S01]  /*4fa0*/  @!P1 IMAD.X R6, RZ, RZ, R17, P0 ;  /* 0x000000ffff069224 */ /* 0x000fe200000e0611 */
[----:B------:R-:W-:Y:S02]  /*4fb0*/  @!P1 R2UR UR4, R18 ;  /* 0x00000000120492ca */ /* 0x000fe400000e0000 */
[----:B------:R-:W-:Y:S11]  /*4fc0*/  @!P1 R2UR UR5, R19 ;  /* 0x00000000130592ca */ /* 0x000ff600000e0000 */
[----:B------:R-:W-:Y:S02]  /*4fd0*/  @!UPT UIADD3 URZ, UPT, UPT, URZ, URZ, URZ ;  /* 0x000000fffffff290 */ /* 0x000fe4000fffe0ff */
[----:B------:R2:W-:Y:S01]  /*4fe0*/  @!UP0 UTMALDG.3D [UR16], [UR4], desc[UR6] ;  /* 0x00000610040085b4 */ /* 0x0005e20008011000 */
[----:B------:R2:W-:Y:S01]  /*4ff0*/  @!P1 SYNCS.ARRIVE.TRANS64.RED.A0TR RZ, [UR21+0x58], R0 ;  /* 0x00005800ffff99a7 */ /* 0x0005e20008300415 */
[----:B------:R-:W-:Y:S01]  /*5000*/  SYNCS.ARRIVE.TRANS64.RED.A1T0 RZ, [UR29], RZ ;  /* 0x000000ffffff79a7 */ /* 0x000fe2000810041d */
[----:B------:R-:W3:Y:S02]  /*5010*/  SYNCS.PHASECHK.TRANS64.TRYWAIT P2, [UR21+0x60], R9 ;  /* 0x00006009ff0075a7 */ /* 0x000ee40008041115 */
[----:B--23--:R-:W-:Y:S05]  /*5020*/  @!P2 BRA `(.L_x_85) ;  /* 0x000000700038a947 */ /* 0x00cfea0003800000 */
.L_x_212:
[----:B------:R-:W-:Y:S01]  /*5030*/  @!P1 R2UR UR5, R8 ;  /* 0x00000000080592ca */ /* 0x000fe200000e0000 */
[----:B------:R-:W-:Y:S01]  /*5040*/  VOTEU.ALL UP0, P1 ;  /* 0x0000000000ff7886 */ /* 0x000fe20000800000 */
[----:B------:R-:W-:Y:S01]  /*5050*/  @!P1 R2UR UR4, R6 ;  /* 0x00000000060492ca */ /* 0x000fe200000e0000 */
[----:B--2---:R-:W-:Y:S01]  /*5060*/  @!P1 IMAD.MOV.U32 R0, RZ, RZ, 0x2000 ;  /* 0x00002000ff009424 */ /* 0x004fe200078e00ff */
        /* <DEDUP_REMOVED lines=8> */
[----:B------:R-:W-:Y:S01]  /*50f0*/  IMAD.U32 R18, RZ, RZ, UR5 ;  /* 0x00000005ff127e24 */ /* 0x000fe2000f8e00ff */
[----:B------:R-:W-:Y:S01]  /*5100*/  UMOV UR12, UR36 ;  /* 0x00000024000c7c82 */ /* 0x000fe20008000000 */
        /* <DEDUP_REMOVED lines=10> */
.L_x_214:
        /* <DEDUP_REMOVED lines=24> */
.L_x_216:
[----:B------:R-:W-:Y:S01]  /*5330*/  @!P1 R2UR UR5, R8 ;  /* 0x00000000080592ca */ /* 0x000fe200000e0000 */
[----:B------:R-:W-:Y:S01]  /*5340*/  VOTEU.ALL UP0, P1 ;  /* 0x0000000000ff7886 */ /* 0x000fe20000800000 */
[----:B------:R-:W-:Y:S01]  /*5350*/  @!P1 R2UR UR4, R6 ;  /* 0x00000000060492ca */ /* 0x000fe200000e0000 */
[----:B--2---:R-:W-:Y:S01]  /*5360*/  @!P1 IMAD.MOV.U32 R0, RZ, RZ, 0x2000 ;  /* 0x00002000ff009424 */ /* 0x004fe200078e00ff */
[----:B------:R-:W-:Y:S01]  /*5370*/  UMOV UR6, 0x0 ;  /* 0x0000000000067882 */ /* 0x000fe20000000000 */
[----:B------:R-:W-:Y:S01]  /*5380*/  UMOV UR7, 0x10000000 ;  /* 0x1000000000077882 */ /* 0x000fe20000000000 */
[----:B------:R-:W-:Y:S01]  /*5390*/  @!UP0 UIADD3 UR10, UPT, UPT, UR42, 0xc0, URZ ;  /* 0x000000c02a0a8890 */ /* 0x000fe2000fffe0ff */
[----:B------:R-:W-:Y:S01]  /*53a0*/  VIADD R14, R14, 0x1 ;  /* 0x000000010e0e7836 */ /* 0x000fe20000000000 */
[----:B------:R-:W-:Y:S01]  /*53b0*/  @!UP0 UIADD3 UR8, UPT, UPT, UR21, 0x4400, URZ ;  /* 0x0000440015088890 */ /* 0x000fe2000fffe0ff */
[----:B------:R-:W-:Y:S01]  /*53c0*/  VOTEU.ALL UP0, P1 ;  /* 0x0000000000ff7886 */ /* 0x000fe20000800000 */
[----:B------:R-:W-:Y:S01]  /*53d0*/  UMOV UR9, UR25 ;  /* 0x0000001900097c82 */ /* 0x000fe20008000000 */
[----:B------:R-:W-:Y:S02]  /*53e0*/  UMOV UR11, UR43 ;  /* 0x0000002b000b7c82 */ /* 0x000fe40008000000 */
[----:B------:R-:W-:Y:S01]  /*53f0*/  IMAD.U32 R18, RZ, RZ, UR5 ;  /* 0x00000005ff127e24 */ /* 0x000fe2000f8e00ff */
[----:B------:R-:W-:Y:S01]  /*5400*/  UMOV UR12, UR36 ;  /* 0x00000024000c7c82 */ /* 0x000fe20008000000 */
[----:B------:R-:W-:Y:S03]  /*5410*/  IMAD.U32 R19, RZ, RZ, UR4 ;  /* 0x00000004ff137e24 */ /* 0x000fe6000f8e00ff */
        /* <DEDUP_REMOVED lines=8> */
.L_x_218:
[----:B------:R-:W-:Y:S01]  /*54a0*/  @!P1 IADD3 R6, P0, PT, R16, 0x580, RZ ;  /* 0x0000058010069810 */ /* 0x000fe20007f1e0ff */
[----:B------:R-:W-:Y:S01]  /*54b0*/  VOTEU.ALL UP0, P1 ;  /* 0x0000000000ff7886 */ /* 0x000fe20000800000 */
[----:B------:R-:W-:Y:S01]  /*54c0*/  UMOV UR6, 0x0 ;  /* 0x0000000000067882 */ /* 0x000fe20000000000 */
[----:B------:R-:W-:Y:S01]  /*54d0*/  UMOV UR7, 0x10000000 ;  /* 0x1000000000077882 */ /* 0x000fe20000000000 */
[----:B------:R-:W-:Y:S01]  /*54e0*/  @!P1 R2UR UR5, R6 ;  /* 0x00000000060592ca */ /* 0x000fe200000e0000 */
[----:B--2---:R-:W-:Y:S01]  /*54f0*/  @!P1 IMAD.X R0, RZ, RZ, R17, P0 ;  /* 0x000000ffff009224 */ /* 0x004fe200000e0611 */
[----:B------:R-:W-:Y:S01]  /*5500*/  @!UP0 UIADD3 UR10, UPT, UPT, UR42, 0xe0, URZ ;  /* 0x000000e02a0a8890 */ /* 0x000fe2000fffe0ff */
[----:B------:R-:W-:Y:S01]  /*5510*/  R2UR UR18, R65 ;  /* 0x00000000411272ca */ /* 0x000fe200000e0000 */
[----:B------:R-:W-:Y:S01]  /*5520*/  @!UP0 UIADD3 UR8, UPT, UPT, UR21, 0x6400, URZ ;  /* 0x0000640015088890 */ /* 0x000fe2000fffe0ff */
[----:B------:R-:W-:Y:S01]  /*5530*/  R2UR UR16, R66 ;  /* 0x00000000421072ca */ /* 0x000fe200000e0000 */
[----:B------:R-:W-:Y:S01]  /*5540*/  VOTEU.ALL UP0, P1 ;  /* 0x0000000000ff7886 */ /* 0x000fe20000800000 */
[----:B------:R-:W-:Y:S01]  /*5550*/  @!P1 R2UR UR4, R0 ;  /* 0x00000000000492ca */ /* 0x000fe200000e0000 */
[----:B------:R-:W-:Y:S01]  /*5560*/  UMOV UR9, UR17 ;  /* 0x0000001100097c82 */ /* 0x000fe20008000000 */
[----:B------:R-:W-:Y:S01]  /*5570*/  UMOV UR11, UR43 ;  /* 0x0000002b000b7c82 */ /* 0x000fe20008000000 */
[----:B------:R-:W-:Y:S01]  /*5580*/  UMOV UR12, UR36 ;  /* 0x00000024000c7c82 */ /* 0x000fe20008000000 */
[C---:B------:R-:W-:Y:S01]  /*5590*/  ISETP.NE.AND P0, PT, R14.reuse, 0x2, PT ;  /* 0x000000020e00780c */ /* 0x040fe20003f05270 */
[----:B------:R-:W-:Y:S01]  /*55a0*/  UPLOP3.LUT UP1, UPT, UPT, UPT, UPT, 0x80, 0x8 ;  /* 0x000000000008789c */ /* 0x000fe20003f2f070 */
[----:B------:R-:W-:Y:S01]  /*55b0*/  IMAD.U32 R8, RZ, RZ, UR5 ;  /* 0x00000005ff087e24 */ /* 0x000fe2000f8e00ff */
[----:B------:R-:W-:Y:S01]  /*55c0*/  UMOV UR36, UR38 ;  /* 0x0000002600247c82 */ /* 0x000fe20008000000 */
[----:B------:R-:W-:Y:S01]  /*55d0*/  SEL R0, RZ, 0x1, P0 ;  /* 0x00000001ff007807 */ /* 0x000fe20000000000 */
[----:B------:R-:W-:Y:S01]  /*55e0*/  UIADD3 UR20, UPT, UPT, UR13, UR18, URZ ;  /* 0x000000120d147290 */ /* 0x000fe2000fffe0ff */
[----:B------:R-:W-:Y:S01]  /*55f0*/  SEL R14, R14, RZ, P0 ;  /* 0x000000ff0e0e7207 */ /* 0x000fe20000000000 */
[----:B------:R-:W-:Y:S01]  /*5600*/  UIADD3 UR16, UPT, UPT, UR14, UR16, URZ ;  /* 0x000000100e107290 */ /* 0x000fe2000fffe0ff */
[----:B------:R-:W-:Y:S01]  /*5610*/  LOP3.LUT R13, R13, R0, RZ, 0x3c, !PT ;  /* 0x000000000d0d7212 */ /* 0x000fe200078e3cff */
[----:B------:R-:W-:Y:S01]  /*5620*/  IMAD.U32 R9, RZ, RZ, UR4 ;  /* 0x00000004ff097e24 */ /* 0x000fe2000f8e00ff */
[----:B------:R-:W-:Y:S04]  /*5630*/  @!P1 R2UR UR4, R8 ;  /* 0x00000000080492ca */ /* 0x000fe800000e0000 */
[----:B------:R-:W-:Y:S11]  /*5640*/  @!P1 R2UR UR5, R9 ;  /* 0x00000000090592ca */ /* 0x000ff600000e0000 */
[----:B------:R-:W-:Y:S02]  /*5650*/  @!UPT UIADD3 URZ, UPT, UPT, URZ, URZ, URZ ;  /* 0x000000fffffff290 */ /* 0x000fe4000fffe0ff */
[----:B------:R2:W-:Y:S01]  /*5660*/  @!UP0 UTMALDG.3D [UR8], [UR4], desc[UR6] ;  /* 0x00000608040085b4 */ /* 0x0005e20008011000 */
[----:B------:R2:W-:Y:S01]  /*5670*/  @!P1 SYNCS.ARRIVE.TRANS64.RED.A0TR RZ, [UR21+0x58], R7 ;  /* 0x00005807ffff99a7 */ /* 0x0005e20008300415 */
[----:B------:R-:W-:Y:S01]  /*5680*/  SYNCS.ARRIVE.TRANS64.RED.A1T0 RZ, [UR29], RZ ;  /* 0x000000ffffff79a7 */ /* 0x000fe2000810041d */
[----:B------:R-:W-:Y:S05]  /*5690*/  BRA.U UP2, `(.L_x_89) ;  /* 0xffffffe902f07547 */ /* 0x000fea000b83ffff */
[----:B------:R-:W3:Y:S02]  /*56a0*/  SYNCS.PHASECHK.TRANS64.TRYWAIT P0, [UR21+0x60], R10 ;  /* 0x0000600aff0075a7 */ /* 0x000ee40008001115 */
[----:B---3--:R-:W-:Y:S05]  /*56b0*/  @!P0 BRA `(.L_x_90) ;  /* 0x0000006800f48947 */ /* 0x008fea0003800000 */
.L_x_220:
[----:B------:R-:W4:Y:S02]  /*56c0*/  SYNCS.PHASECHK.TRANS64.TRYWAIT P0, [UR21+0x68], R10 ;  /* 0x0000680aff0075a7 */ /* 0x000f240008001115 */
[----:B----4-:R-:W-:Y:S05]  /*56d0*/  @!P0 BRA `(.L_x_91) ;  /* 0x0000006c00048947 */ /* 0x010fea0003800000 */
.L_x_222:
[----:B------:R-:W4:Y:S01]  /*56e0*/  SYNCS.PHASECHK.TRANS64.TRYWAIT P0, [UR21+0x70], R10 ;  /* 0x0000700aff0075a7 */ /* 0x000f220008001115 */
[----:B------:R-:W-:Y:S01]  /*56f0*/  HFMA2 R0, -RZ, RZ, 0, 5.9604644775390625e-08 ;  /* 0x00000001ff007431 */ /* 0x000fe200000001ff */
[----:B----4-:R-:W-:Y:S06]  /*5700*/  @!P0 BRA `(.L_x_92) ;  /* 0x0000006c00108947 */ /* 0x010fec0003800000 */
.L_x_224:
[----:B------:R-:W-:Y:S02]  /*5710*/  MOV R2, UR21 ;  /* 0x0000001500027c02 */ /* 0x000fe40008000f00 */
[----:B---3--:R-:W-:-:S07]  /*5720*/  SHF.L.U32 R3, R0, 0x1f, RZ ;  /* 0x0000001f00037819 */ /* 0x008fce00000006ff */
.L_x_93:
[----:B---3--:R3:W4:Y:S02]  /*5730*/  SYNCS.PHASECHK.TRANS64.TRYWAIT P0, [R2+URZ+0x78], R3 ;  /* 0x00007803020075a7 */ /* 0x00872400080011ff */
[----:B----4-:R-:W-:Y:S05]  /*5740*/  @!P0 NANOSLEEP.SYNCS 0x989680 ;  /* 0x009896800000895d */ /* 0x010fea0003900000 */
[----:B------:R-:W4:Y:S02]  /*5750*/  @!P0 SYNCS.PHASECHK.TRANS64 P0, [R2+URZ+0x78], R3 ;  /* 0x00007803020085a7 */ /* 0x000f2400080010ff */
[----:B-12-4-:R-:W-:Y:S05]  /*5760*/  @P0 EXIT ;  /* 0x000000000000094d */ /* 0x016fea0003800000 */
[----:B------:R-:W-:Y:S05]  /*5770*/  BRA `(.L_x_93) ;  /* 0xfffffffc00ec7947 */ /* 0x000fea000383ffff */
.L_x_74:
[----:B------:R-:W-:-:S06]  /*5780*/  UISETP.GE.AND UP0, UPT, UR17, 0x4, UPT ;  /* 0x000000041100788c */ /* 0x000fcc000bf06270 */
[----:B------:R-:W-:-:S13]  /*5790*/  PLOP3.LUT P0, PT, PT, PT, UP0, 0x80, 0x8 ;  /* 0x000000000008781c */ /* 0x000fda0003f0f008 */
[----:B-1----:R-:W-:Y:S05]  /*57a0*/  @!P0 EXIT ;  /* 0x000000000000894d */ /* 0x002fea0003800000 */
[----:B------:R-:W1:Y:S08]  /*57b0*/  S2UR UR4, SR_CgaCtaId ;  /* 0x00000000000479c3 */ /* 0x000e700000008800 */
[----:B------:R-:W-:Y:S01]  /*57c0*/  BAR.SYNC.DEFER_BLOCKING 0x6, 0xa0 ;  /* 0x0182800000007b1d */ /* 0x000fe20000010000 */
[C---:B------:R-:W-:Y:S01]  /*57d0*/  IMAD.SHL.U32 R5, R75.reuse, 0x20, RZ ;  /* 0x000000204b057824 */ /* 0x040fe200078e00ff */
[C---:B------:R-:W-:Y:S01]  /*57e0*/  R2P PR, R75.reuse, 0x6 ;  /* 0x000000064b007804 */ /* 0x040fe20000000000 */
[C---:B------:R-:W-:Y:S01]  /*57f0*/  IMAD.SHL.U32 R2, R75.reuse, 0x4, RZ ;  /* 0x000000044b027824 */ /* 0x040fe200078e00ff */
[----:B------:R-:W-:Y:S01]  /*5800*/  CS2R R70, SRZ ;  /* 0x0000000000467805 */ /* 0x000fe2000001ff00 */
[----:B------:R-:W-:Y:S01]  /*5810*/  IMAD.U32 R23, R75, 0x10000, RZ ;  /* 0x000100004b177824 */ /* 0x000fe200078e00ff */
[----:B------:R-:W-:-:S02]  /*5820*/  UMOV UR43, 0x400 ;  /* 0x00000400002b7882 */ /* 0x000fc40000000000 */
[----:B------:R-:W2:Y:S01]  /*5830*/  LDC.64 R60, c[0x0][0x8b0] ;  /* 0x00022c00ff3c7b82 */ /* 0x000ea20000000a00 */
[----:B------:R-:W-:Y:S01]  /*5840*/  LOP3.LUT R3, R5, 0xe0, RZ, 0xc0, !PT ;  /* 0x000000e005037812 */ /* 0x000fe200078ec0ff */
[----:B------:R-:W-:Y:S01]  /*5850*/  IMAD.SHL.U32 R62, R75, 0x10, RZ ;  /* 0x000000104b3e7824 */ /* 0x000fe200078e00ff */
[----:B------:R-:W-:Y:S01]  /*5860*/  LOP3.LUT R5, R5, 0x100, RZ, 0xc0, !PT ;  /* 0x0000010005057812 */ /* 0x000fe200078ec0ff */
[----:B------:R-:W-:Y:S01]  /*5870*/  IMAD.MOV.U32 R74, RZ, RZ, 0x10 ;  /* 0x00000010ff4a7424 */ /* 0x000fe200078e00ff */
[----:B------:R-:W-:Y:S01]  /*5880*/  LOP3.LUT R2, R3, 0x1c, R2, 0xf8, !PT ;  /* 0x0000001c03027812 */ /* 0x000fe200078ef802 */
[----:B------:R-:W-:Y:S01]  /*5890*/  IMAD.MOV.U32 R73, RZ, RZ, 0x20 ;  /* 0x00000020ff497424 */ /* 0x000fe200078e00ff */
[----:B------:R-:W-:Y:S01]  /*58a0*/  SHF.R.U32.HI R3, RZ, 0x2, R75 ;  /* 0x00000002ff037819 */ /* 0x000fe2000001164b */
[----:B------:R-:W3:Y:S01]  /*58b0*/  LDC.64 R42, c[0x0][0x8a8] ;  /* 0x00022a00ff2a7b82 */ /* 0x000ee20000000a00 */
[----:B------:R-:W-:Y:S01]  /*58c0*/  LOP3.LUT R23, R23, 0x600000, RZ, 0xc0, !PT ;  /* 0x0060000017177812 */ /* 0x000fe200078ec0ff */
[----:B------:R-:W-:Y:S01]  /*58d0*/  IMAD.MOV.U32 R22, RZ, RZ, RZ ;  /* 0x000000ffff167224 */ /* 0x000fe200078e00ff */
[----:B------:R-:W-:Y:S01]  /*58e0*/  LOP3.LUT R62, R5, 0x600, R62, 0xf8, !PT ;  /* 0x00000600053e7812 */ /* 0x000fe200078ef83e */
[----:B------:R-:W-:Y:S01]  /*58f0*/  IMAD.MOV.U32 R72, RZ, RZ, RZ ;  /* 0x000000ffff487224 */ /* 0x000fe200078e00ff */
[----:B------:R-:W-:Y:S01]  /*5900*/  LOP3.LUT R3, R2, 0x4, R3, 0x78, !PT ;  /* 0x0000000402037812 */ /* 0x000fe200078e7803 */
[----:B------:R-:W4:Y:S01]  /*5910*/  LDCU UR62, c[0x0][0x370] ;  /* 0x00006e00ff3e77ac */ /* 0x000f220008000800 */
[----:B------:R-:W-:-:S02]  /*5920*/  LOP3.LUT R75, R75, 0x60, RZ, 0xc0, !PT ;  /* 0x000000604b4b7812 */ /* 0x000fc400078ec0ff */
[----:B------:R-:W-:Y:S01]  /*5930*/  LOP3.LUT R62, R62, R3, RZ, 0xfc, !PT ;  /* 0x000000033e3e7212 */ /* 0x000fe200078efcff */
[----:B-1----:R-:W-:Y:S01]  /*5940*/  ULEA UR43, UR4, UR43, 0x18 ;  /* 0x0000002b042b7291 */ /* 0x002fe2000f8ec0ff */
[----:B------:R-:W-:Y:S01]  /*5950*/  SEL R74, R74, 0xfffffff0, !P2 ;  /* 0xfffffff04a4a7807 */ /* 0x000fe20005000000 */
[----:B------:R-:W1:Y:S01]  /*5960*/  LDCU.64 UR4, c[0x0][0x890] ;  /* 0x00011200ff0477ac */ /* 0x000e620008000a00 */
[----:B------:R-:W-:Y:S01]  /*5970*/  SEL R73, R73, 0xffffffe0, !P1 ;  /* 0xffffffe049497807 */ /* 0x000fe20004800000 */
[----:B------:R-:W2:Y:S05]  /*5980*/  LDCU.64 UR54, c[0x0][0x348] ;  /* 0x00006900ff3677ac */ /* 0x000eaa0008000a00 */
[----:B------:R-:W4:Y:S01]  /*5990*/  LDS R0, [UR43+0x140] ;  /* 0x0001402bff007984 */ /* 0x000f220008000800 */
[----:B------:R-:W2:Y:S01]  /*59a0*/  LDCU UR42, c[0x0][0xb0c] ;  /* 0x00016180ff2a77ac */ /* 0x000ea20008000800 */
[----:B------:R-:W2:Y:S01]  /*59b0*/  LDCU UR39, c[0x0][0xb30] ;  /* 0x00016600ff2777ac */ /* 0x000ea20008000800 */
[----:B------:R-:W2:Y:S01]  /*59c0*/  LDCU.64 UR60, c[0x0][0x888] ;  /* 0x00011100ff3c77ac */ /* 0x000ea20008000a00 */
[----:B-1----:R-:W-:Y:S01]  /*59d0*/  IMAD.U32 R77, RZ, RZ, UR4 ;  /* 0x00000004ff4d7e24 */ /* 0x002fe2000f8e00ff */
[----:B------:R-:W-:Y:S01]  /*59e0*/  UIADD3 UR4, UPT, UPT, UR43, 0x400, URZ ;  /* 0x000004002b047890 */ /* 0x000fe2000fffe0ff */
[----:B------:R-:W-:Y:S01]  /*59f0*/  IMAD.U32 R76, RZ, RZ, UR5 ;  /* 0x00000005ff4c7e24 */ /* 0x000fe2000f8e00ff */
[----:B------:R-:W1:Y:S04]  /*5a00*/  LDCU.64 UR40, c[0x0][0xb28] ;  /* 0x00016500ff2877ac */ /* 0x000e680008000a00 */
[----:B------:R-:W-:Y:S01]  /*5a10*/  IMAD.U32 R68, RZ, RZ, UR4 ;  /* 0x00000004ff447e24 */ /* 0x000fe2000f8e00ff */
[----:B------:R-:W1:Y:S01]  /*5a20*/  LDCU.128 UR56, c[0x0][0xb10] ;  /* 0x00016200ff3877ac */ /* 0x000e620008000c00 */
[----:B------:R-:W1:Y:S01]  /*5a30*/  LDCU UR53, c[0x0][0x374] ;  /* 0x00006e80ff3577ac */ /* 0x000e620008000800 */
[----:B------:R-:W-:Y:S01]  /*5a40*/  UMOV UR52, URZ ;  /* 0x000000ff00347c82 */ /* 0x000fe20008000000 */
[----:B------:R-:W-:Y:S01]  /*5a50*/  UMOV UR47, URZ ;  /* 0x000000ff002f7c82 */ /* 0x000fe20008000000 */
[----:B-1234-:R-:W-:-:S07]  /*5a60*/  IMAD.IADD R23, R0, 0x1, R23 ;  /* 0x0000000100177824 */ /* 0x01efce00078e0217 */
.L_x_169:
[C---:B------:R-:W-:Y:S02]  /*5a70*/  LEA R3, R70.reuse, UR43, 0x3 ;  /* 0x0000002b46037c11 */ /* 0x040fe4000f8e18ff */
[----:B------:R-:W-:Y:S02]  /*5a80*/  SHF.L.U32 R0, R71, 0x1f, RZ ;  /* 0x0000001f47007819 */ /* 0x000fe400000006ff */
[----:B-1----:R-:W-:Y:S02]  /*5a90*/  LEA R5, R70, UR43, 0x4 ;  /* 0x0000002b46057c11 */ /* 0x002fe4000f8e20ff */
[----:B------:R-:W1:Y:S02]  /*5aa0*/  SYNCS.PHASECHK.TRANS64.TRYWAIT P0, [R3+URZ+0x90], R0 ;  /* 0x00009000030075a7 */ /* 0x000e6400080011ff */
[----:B-1----:R-:W-:Y:S05]  /*5ab0*/  @!P0 BRA `(.L_x_94) ;  /* 0x00000068003c8947 */ /* 0x002fea0003800000 */
.L_x_225:
[----:B------:R-:W2:Y:S01]  /*5ac0*/  LDS.128 R4, [R5+0x120] ;  /* 0x0001200005047984 */ /* 0x000ea20000000c00 */
        /* <DEDUP_REMOVED lines=10> */
[----:B------:R-:W-:Y:S01]  /*5b70*/  PLOP3.LUT P0, PT, PT, PT, UP1, 0x80, 0x8 ;  /* 0x000000000008781c */ /* 0x000fe20003f0f018 */
[----:B------:R-:W-:Y:S06]  /*5b80*/  UP2UR UR4, UPR, URZ, 0x2 ;  /* 0x00000002ff047883 */ /* 0x000fec0008000000 */
[----:B------:R-:W-:Y:S06]  /*5b90*/  IMAD.U32 R78, RZ, RZ, UR4 ;  /* 0x00000004ff4e7e24 */ /* 0x000fec000f8e00ff */
[----:B-1----:R-:W-:Y:S02]  /*5ba0*/  @P0 SHF.R.U32.HI R0, RZ, 0x10, R5 ;  /* 0x00000010ff000819 */ /* 0x002fe40000011605 */
        /* <DEDUP_REMOVED lines=12> */
[----:B------:R-:W2:Y:S01]  /*5c70*/  LDCU UR12, c[0x0][0xb20] ;  /* 0x00016400ff0c77ac */ /* 0x000ea20008000800 */
[----:B------:R-:W-:Y:S02]  /*5c80*/  UIMAD.WIDE.U32 UR4, UR53, UR59, URZ ;  /* 0x0000003b350472a5 */ /* 0x000fe4000f8e00ff */
[----:B------:R-:W-:Y:S02]  /*5c90*/  UIMAD.WIDE.U32 UR6, UR62, UR56, URZ ;  /* 0x000000383e0672a5 */ /* 0x000fe4000f8e00ff */
[----:B------:R-:W-:Y:S02]  /*5ca0*/  UISETP.NE.AND UP0, UPT, UR58, 0x1, UPT ;  /* 0x000000013a00788c */ /* 0x000fe4000bf05270 */
[----:B------:R-:W-:Y:S02]  /*5cb0*/  UIMAD.WIDE.U32 UR8, UR37, UR59, URZ ;  /* 0x0000003b250872a5 */ /* 0x000fe4000f8e00ff */
[----:B------:R-:W-:Y:S02]  /*5cc0*/  UIMAD.WIDE.U32 UR10, UR38, UR56, URZ ;  /* 0x00000038260a72a5 */ /* 0x000fe4000f8e00ff */
[----:B------:R-:W-:Y:S02]  /*5cd0*/  UISETP.NE.AND UP1, UPT, UR42, 0x1, UPT ;  /* 0x000000012a00788c */ /* 0x000fe4000bf25270 */
[----:B------:R-:W-:Y:S01]  /*5ce0*/  UISETP.NE.AND UP2, UPT, UR45, 0x1, UPT ;  /* 0x000000012d00788c */ /* 0x000fe2000bf45270 */
[----:B------:R-:W-:Y:S02]  /*5cf0*/  UMOV UR4, UR5 ;  /* 0x0000000500047c82 */ /* 0x000fe40008000000 */
[----:B--2---:R-:W-:Y:S03]  /*5d00*/  USHF.R.U32.HI UR5, URZ, UR12, UR4 ;  /* 0x0000000cff057299 */ /* 0x004fe60008011604 */
[----:B------:R-:W-:Y:S02]  /*5d10*/  UMOV UR4, UR7 ;  /* 0x0000000700047c82 */ /* 0x000fe40008000000 */
[----:B------:R-:W-:Y:S02]  /*5d20*/  USHF.R.U32.HI UR7, URZ, UR57, UR4 ;  /* 0x00000039ff077299 */ /* 0x000fe40008011604 */
[----:B------:R-:W-:Y:S02]  /*5d30*/  USEL UR4, UR53, UR5, !UP0 ;  /* 0x0000000535047287 */ /* 0x000fe4000c000000 */
[----:B------:R-:W-:Y:S01]  /*5d40*/  USEL UR7, UR62, UR7, !UP1 ;  /* 0x000000073e077287 */ /* 0x000fe2000c800000 */
[----:B------:R-:W-:Y:S01]  /*5d50*/  UMOV UR5, UR9 ;  /* 0x0000000900057c82 */ /* 0x000fe20008000000 */
[----:B------:R-:W-:Y:S02]  /*5d60*/  UIMAD.WIDE.U32 UR8, UR4, UR40, URZ ;  /* 0x00000028040872a5 */ /* 0x000fe4000f8e00ff */
[----:B------:R-:W-:Y:S03]  /*5d70*/  USHF.R.U32.HI UR6, URZ, UR12, UR5 ;  /* 0x0000000cff067299 */ /* 0x000fe60008011605 */
[----:B------:R-:W-:Y:S01]  /*5d80*/  UMOV UR5, UR11 ;  /* 0x0000000b00057c82 */ /* 0x000fe20008000000 */
[----:B------:R-:W-:Y:S02]  /*5d90*/  UIMAD.WIDE.U32 UR10, UR7, UR40, URZ ;  /* 0x00000028070a72a5 */ /* 0x000fe4000f8e00ff */
[----:B------:R-:W-:Y:S02]  /*5da0*/  USHF.R.U32.HI UR12, URZ, UR57, UR5 ;  /* 0x00000039ff0c7299 */ /* 0x000fe40008011605 */
[----:B------:R-:W-:Y:S01]  /*5db0*/  USEL UR6, UR37, UR6, !UP0 ;  /* 0x0000000625067287 */ /* 0x000fe2000c000000 */
[----:B------:R-:W-:Y:S02]  /*5dc0*/  UMOV UR5, UR9 ;  /* 0x0000000900057c82 */ /* 0x000fe40008000000 */
[----:B------:R-:W-:Y:S01]  /*5dd0*/  UMOV UR10, UR11 ;  /* 0x0000000b000a7c82 */ /* 0x000fe20008000000 */
[----:B------:R-:W-:Y:S02]  /*5de0*/  @UP2 USHF.R.U32.HI UR4, URZ, UR41, UR5 ;  /* 0x00000029ff042299 */ /* 0x000fe40008011605 */
[----:B------:R-:W-:Y:S02]  /*5df0*/  @UP2 USHF.R.U32.HI UR7, URZ, UR41, UR10 ;  /* 0x00000029ff072299 */ /* 0x000fe4000801160a */
[----:B------:R-:W-:Y:S02]  /*5e00*/  UIMAD UR4, UR45, UR4, URZ ;  /* 0x000000042d0472a4 */ /* 0x000fe4000f8e02ff */
        /* <DEDUP_REMOVED lines=8> */
[----:B------:R-:W-:Y:S02]  /*5e90*/  USEL UR11, UR6, UR4, !UP2 ;  /* 0x00000004060b7287 */ /* 0x000fe4000d000000 */
[----:B------:R-:W-:Y:S02]  /*5ea0*/  UIADD3 UR8, UPT, UPT, -UR5, URZ, URZ ;  /* 0x000000ff05087290 */ /* 0x000fe4000fffe1ff */
[----:B------:R-:W-:Y:S01]  /*5eb0*/  UIADD3 UR10, UPT, UPT, -UR11, URZ, URZ ;  /* 0x000000ff0b0a7290 */ /* 0x000fe2000fffe1ff */
[----:B------:R-:W-:Y:S01]  /*5ec0*/  @!UP0 UMOV UR4, UR9 ;  /* 0x0000000900048c82 */ /* 0x000fe20008000000 */
[----:B------:R-:W-:Y:S02]  /*5ed0*/  UIADD3 UR9, UPT, UPT, -UR6, URZ, URZ ;  /* 0x000000ff06097290 */ /* 0x000fe4000fffe1ff */
[----:B------:R-:W-:Y:S02]  /*5ee0*/  @!UP0 USHF.R.U32.HI UR4, URZ, UR41, UR4 ;  /* 0x00000029ff048299 */ /* 0x000fe40008011604 */
[----:B------:R-:W-:Y:S02]  /*5ef0*/  UIMAD UR10, UR45, UR10, UR6 ;  /* 0x0000000a2d0a72a4 */ /* 0x000fe4000f8e0206 */
[----:B------:R-:W-:Y:S04]  /*5f00*/  @!UP0 USEL UR4, UR5, UR4, !UP2 ;  /* 0x0000000405048287 */ /* 0x000fe8000d000000 */
[----:B------:R-:W-:Y:S02]  /*5f10*/  @!UP0 UIMAD UR10, UR7, UR10, UR4 ;  /* 0x0000000a070a82a4 */ /* 0x000fe4000f8e0204 */
[----:B------:R-:W-:Y:S02]  /*5f20*/  @!UP0 UIADD3 UR11, UPT, UPT, UR11, -UR4, URZ ;  /* 0x800000040b0b8290 */ /* 0x000fe4000fffe0ff */
[----:B------:R-:W-:Y:S02]  /*5f30*/  UIMAD UR7, UR42, UR8, UR38 ;  /* 0x000000082a0772a4 */ /* 0x000fe4000f8e0226 */
[----:B------:R-:W-:Y:S02]  /*5f40*/  @!UP0 UIMAD UR6, UR11, UR45, UR5 ;  /* 0x0000002d0b0682a4 */ /* 0x000fe4000f8e0205 */
[----:B------:R-:W-:Y:S01]  /*5f50*/  UIMAD UR4, UR58, UR9, UR37 ;  /* 0x000000093a0472a4 */ /* 0x000fe2000f8e0225 */
[----:B------:R-:W-:Y:S02]  /*5f60*/  @!UP0 UMOV UR5, UR10 ;  /* 0x0000000a00058c82 */ /* 0x000fe40008000000 */
[----:B------:R-:W-:Y:S02]  /*5f70*/  UIMAD UR38, UR5, UR42, UR7 ;  /* 0x0000002a052672a4 */ /* 0x000fe4000f8e0207 */
[----:B------:R-:W-:Y:S11]  /*5f80*/  UIMAD UR37, UR6, UR58, UR4 ;  /* 0x0000003a062572a4 */ /* 0x000ff6000f8e0204 */
[----:B------:R-:W-:Y:S01]  /*5f90*/  @!UPT UIADD3 URZ, UPT, UPT, URZ, URZ, URZ ;  /* 0x000000fffffff290 */ /* 0x000fe2000fffe0ff */
.L_x_95:
[----:B------:R-:W-:Y:S01]  /*5fa0*/  UISETP.NE.AND UP0, UPT, UR39, 0x1, UPT ;  /* 0x000000012700788c */ /* 0x000fe2000bf05270 */
[----:B------:R-:W-:Y:S01]  /*5fb0*/  LOP3.LUT P0, RZ, R68, 0x3f0, RZ, 0xc0, !PT ;  /* 0x000003f044ff7812 */ /* 0x000fe2000780c0ff */
[----:B------:R-:W-:Y:S01]  /*5fc0*/  USHF.L.U32 UR50, UR16, 0x6, URZ ;  /* 0x0000000610327899 */ /* 0x000fe200080006ff */
[----:B------:R-:W-:Y:S01]  /*5fd0*/  BSSY.RECONVERGENT B6, `(.L_x_96) ;  /* 0x0000034000067945 */ /* 0x000fe20003800200 */
[----:B------:R-:W-:Y:S01]  /*5fe0*/  USHF.L.U32 UR49, UR20, 0x8, URZ ;  /* 0x0000000814317899 */ /* 0x000fe200080006ff */
[----:B------:R-:W-:Y:S06]  /*5ff0*/  IADD3 R70, PT, PT, R70, 0x1, RZ ;  /* 0x0000000146467810 */ /* 0x000fec0007ffe0ff */
[----:B------:R-:W2:Y:S01]  /*6000*/  @!UP0 LDCU.128 UR12, c[0x0][0xb10] ;  /* 0x00016200ff0c87ac */ /* 0x000ea20008000c00 */
[----:B------:R-:W3:Y:S01]  /*6010*/  @!UP0 LDCU UR5, c[0x0][0xb0c] ;  /* 0x00016180ff0587ac */ /* 0x000ee20008000800 */
[----:B------:R-:W4:Y:S01]  /*6020*/  @!UP0 LDCU UR10, c[0x0][0xb20] ;  /* 0x00016400ff0a87ac */ /* 0x000f220008000800 */
[----:B--2---:R-:W-:Y:S02]  /*6030*/  UIMAD.WIDE.U32 UR8, UR38, UR12, URZ ;  /* 0x0000000c260872a5 */ /* 0x004fe4000f8e00ff */
[----:B------:R-:W-:Y:S02]  /*6040*/  UIMAD.WIDE.U32 UR6, UR37, UR15, URZ ;  /* 0x0000000f250672a5 */ /* 0x000fe4000f8e00ff */
[----:B------:R-:W-:Y:S03]  /*6050*/  @!UP0 UISETP.NE.AND UP1, UPT, UR14, 0x1, UPT ;  /* 0x000000010e00888c */ /* 0x000fe6000bf25270 */
[----:B------:R-:W-:Y:S01]  /*6060*/  @!UP0 UMOV UR4, UR9 ;  /* 0x0000000900048c82 */ /* 0x000fe20008000000 */
[----:B---3--:R-:W-:Y:S02]  /*6070*/  @!UP0 UISETP.NE.AND UP2, UPT, UR5, 0x1, UPT ;  /* 0x000000010500888c */ /* 0x008fe4000bf45270 */
[----:B------:R-:W-:Y:S01]  /*6080*/  @!UP0 USHF.R.U32.HI UR4, URZ, UR13, UR4 ;  /* 0x0000000dff048299 */ /* 0x000fe20008011604 */
[----:B------:R-:W-:Y:S02]  /*6090*/  @!UP0 UMOV UR6, UR7 ;  /* 0x0000000700068c82 */ /* 0x000fe40008000000 */
[----:B----4-:R-:W-:Y:S02]  /*60a0*/  @!UP0 USHF.R.U32.HI UR6, URZ, UR10, UR6 ;  /* 0x0000000aff068299 */ /* 0x010fe40008011606 */
[----:B------:R-:W-:Y:S02]  /*60b0*/  @!UP0 USEL UR7, UR38, UR4, !UP2 ;  /* 0x0000000426078287 */ /* 0x000fe4000d000000 */
[----:B------:R-:W-:Y:S04]  /*60c0*/  @!UP0 USEL UR6, UR37, UR6, !UP1 ;  /* 0x0000000625068287 */ /* 0x000fe8000c800000 */
[----:B------:R-:W-:Y:S02]  /*60d0*/  @!UP0 UIADD3 UR4, UPT, UPT, -UR7, UR6, URZ ;  /* 0x0000000607048290 */ /* 0x000fe4000fffe1ff */
[----:B------:R-:W-:Y:S02]  /*60e0*/  @!UP0 UIADD3 UR6, UPT, UPT, UR7, -UR6, URZ ;  /* 0x8000000607068290 */ /* 0x000fe4000fffe0ff */
[----:B------:R-:W-:Y:S02]  /*60f0*/  @!UP0 UIMAD UR38, UR4, UR5, UR38 ;  /* 0x00000005042682a4 */ /* 0x000fe4000f8e0226 */
[----:B------:R-:W-:Y:S01]  /*6100*/  @!UP0 UIMAD UR37, UR6, UR14, UR37 ;  /* 0x0000000e062582a4 */ /* 0x000fe2000f8e0225 */
[----:B------:R-:W-:Y:S11]  /*6110*/  @!P0 BRA `(.L_x_97) ;  /* 0x00000000007c8947 */ /* 0x000ff60003800000 */
[----:B------:R-:W2:Y:S01]  /*6120*/  LDCU.64 UR8, c[0x4][0x80] ;  /* 0x01001000ff0877ac */ /* 0x000ea20008000a00 */
[----:B------:R-:W-:Y:S01]  /*6130*/  MOV R2, 0x0 ;  /* 0x0000000000027802 */ /* 0x000fe20000000f00 */
[----:B------:R-:W-:Y:S02]  /*6140*/  HFMA2 R12, -RZ, RZ, 0, 5.9604644775390625e-08 ;  /* 0x00000001ff0c7431 */ /* 0x000fe400000001ff */
[----:B------:R-:W-:Y:S01]  /*6150*/  IMAD.MOV.U32 R8, RZ, RZ, 0x70 ;  /* 0x00000070ff087424 */ /* 0x000fe200078e00ff */
[----:B------:R3:W4:Y:S01]  /*6160*/  LDC.64 R14, c[0x4][R2] ;  /* 0x01000000020e7b82 */ /* 0x0007220000000a00 */
[----:B------:R-:W1:Y:S01]  /*6170*/  LDCU.64 UR6, c[0x4][0x88] ;  /* 0x01001100ff0677ac */ /* 0x000e620008000a00 */
[----:B------:R-:W-:Y:S01]  /*6180*/  IMAD.MOV.U32 R13, RZ, RZ, RZ ;  /* 0x000000ffff0d7224 */ /* 0x000fe200078e00ff */
[----:B------:R-:W1:Y:S01]  /*6190*/  LDCU.64 UR4, c[0x4][0x8] ;  /* 0x01000100ff0477ac */ /* 0x000e620008000a00 */
[----:B--2---:R-:W-:Y:S01]  /*61a0*/  MOV R5, UR9 ;  /* 0x0000000900057c02 */ /* 0x004fe20008000f00 */
[----:B------:R-:W-:Y:S01]  /*61b0*/  IMAD.U32 R4, RZ, RZ, UR8 ;  /* 0x00000008ff047e24 */ /* 0x000fe2000f8e00ff */
[----:B-1----:R-:W-:Y:S01]  /*61c0*/  MOV R7, UR7 ;  /* 0x0000000700077c02 */ /* 0x002fe20008000f00 */
[----:B------:R-:W-:Y:S01]  /*61d0*/  IMAD.U32 R6, RZ, RZ, UR6 ;  /* 0x00000006ff067e24 */ /* 0x000fe2000f8e00ff */
[----:B------:R-:W-:Y:S01]  /*61e0*/  MOV R11, UR5 ;  /* 0x00000005000b7c02 */ /* 0x000fe20008000f00 */
[----:B------:R-:W-:Y:S02]  /*61f0*/  IMAD.U32 R10, RZ, RZ, UR4 ;  /* 0x00000004ff0a7e24 */ /* 0x000fe4000f8e00ff */
[----:B------:R-:W-:Y:S07]  /*6200*/  LEPC R20, `(.L_x_98) ;  /* 0x000000001014794e */ /* 0x000fee0000000000 */
[----:B---345:R-:W-:Y:S05]  /*6210*/  CALL.ABS.NOINC R14 ;  /* 0x000000000e007343 */ /* 0x038fea0003c00000 */
.L_x_98:
[----:B------:R-:W1:Y:S01]  /*6220*/  LDCU.64 UR8, c[0x4][0x80] ;  /* 0x01001000ff0877ac */ /* 0x000e620008000a00 */
[----:B------:R-:W2:Y:S01]  /*6230*/  LDC.64 R2, c[0x4][R2] ;  /* 0x0100000002027b82 */ /* 0x000ea20000000a00 */
[----:B------:R-:W-:Y:S02]  /*6240*/  HFMA2 R12, -RZ, RZ, 0, 5.9604644775390625e-08 ;  /* 0x00000001ff0c7431 */ /* 0x000fe400000001ff */
[----:B------:R-:W-:Y:S02]  /*6250*/  IMAD.MOV.U32 R8, RZ, RZ, 0x70 ;  /* 0x00000070ff087424 */ /* 0x000fe400078e00ff */
[----:B------:R-:W-:Y:S01]  /*6260*/  IMAD.MOV.U32 R13, RZ, RZ, RZ ;  /* 0x000000ffff0d7224 */ /* 0x000fe200078e00ff */
[----:B------:R-:W3:Y:S01]  /*6270*/  LDCU.64 UR6, c[0x4][0x88] ;  /* 0x01001100ff0677ac */ /* 0x000ee20008000a00 */
[----:B------:R-:W4:Y:S01]  /*6280*/  LDCU.64 UR4, c[0x4][0x8] ;  /* 0x01000100ff0477ac */ /* 0x000f220008000a00 */
[----:B-1----:R-:W-:Y:S02]  /*6290*/  MOV R4, UR8 ;  /* 0x0000000800047c02 */ /* 0x002fe40008000f00 */
[----:B------:R-:W-:Y:S02]  /*62a0*/  MOV R5, UR9 ;  /* 0x0000000900057c02 */ /* 0x000fe40008000f00 */
[----:B---3--:R-:W-:Y:S01]  /*62b0*/  MOV R7, UR7 ;  /* 0x0000000700077c02 */ /* 0x008fe20008000f00 */
[----:B------:R-:W-:Y:S01]  /*62c0*/  IMAD.U32 R6, RZ, RZ, UR6 ;  /* 0x00000006ff067e24 */ /* 0x000fe2000f8e00ff */
[----:B----4-:R-:W-:Y:S01]  /*62d0*/  MOV R11, UR5 ;  /* 0x00000005000b7c02 */ /* 0x010fe20008000f00 */
[----:B------:R-:W-:Y:S02]  /*62e0*/  IMAD.U32 R10, RZ, RZ, UR4 ;  /* 0x00000004ff0a7e24 */ /* 0x000fe4000f8e00ff */
[----:B------:R-:W-:Y:S07]  /*62f0*/  LEPC R20, `(.L_x_97) ;  /* 0x000000001014794e */ /* 0x000fee0000000000 */
[----:B--2---:R-:W-:Y:S05]  /*6300*/  CALL.ABS.NOINC R2 ;  /* 0x0000000002007343 */ /* 0x004fea0003c00000 */
.L_x_97:
[----:B------:R-:W-:Y:S05]  /*6310*/  BSYNC.RECONVERGENT B6 ;  /* 0x0000000000067941 */ /* 0x000fea0003800200 */
.L_x_96:
[----:B------:R-:W-:Y:S02]  /*6320*/  R2UR UR6, R67 ;  /* 0x00000000430672ca */ /* 0x000fe400000e0000 */
[----:B------:R-:W-:Y:S02]  /*6330*/  R2UR UR5, R77 ;  /* 0x000000004d0572ca */ /* 0x000fe400000e0000 */
[----:B------:R-:W-:Y:S02]  /*6340*/  R2UR UR4, R76 ;  /* 0x000000004c0472ca */ /* 0x000fe400000e0000 */
[----:B------:R-:W-:Y:S02]  /*6350*/  ISETP.NE.U32.AND P4, PT, R60, RZ, PT ;  /* 0x000000ff3c00720c */ /* 0x000fe40003f85070 */
[----:B------:R-:W-:Y:S02]  /*6360*/  ISETP.NE.U32.AND P2, PT, RZ, UR60, PT ;  /* 0x0000003cff007c0c */ /* 0x000fe4000bf45070 */
[----:B------:R-:W-:Y:S02]  /*6370*/  ISETP.NE.AND.EX P4, PT, R61, RZ, PT, P4 ;  /* 0x000000ff3d00720c */ /* 0x000fe40003f85340 */
[----:B------:R-:W-:Y:S01]  /*6380*/  ISETP.NE.AND.EX P2, PT, RZ, UR61, PT, P2 ;  /* 0x0000003dff007c0c */ /* 0x000fe2000bf45320 */
[----:B------:R-:W-:Y:S02]  /*6390*/  UISETP.NE.AND UP2, UPT, UR6, URZ, UPT ;  /* 0x000000ff0600728c */ /* 0x000fe4000bf45270 */
[----:B------:R-:W-:Y:S04]  /*63a0*/  UISETP.NE.U32.AND UP0, UPT, UR5, URZ, UPT ;  /* 0x000000ff0500728c */ /* 0x000fe8000bf05070 */
[----:B------:R-:W-:Y:S01]  /*63b0*/  UISETP.NE.AND.EX UP1, UPT, UR4, URZ, UPT, UP0 ;  /* 0x000000ff0400728c */ /* 0x000fe2000bf25300 */
[----:B------:R-:W-:Y:S01]  /*63c0*/  PLOP3.LUT P1, PT, PT, PT, UP2, 0x80, 0x8 ;  /* 0x000000000008781c */ /* 0x000fe20003f2f028 */
[----:B------:R-:W-:Y:S03]  /*63d0*/  UPLOP3.LUT UP0, UPT, UPT, UPT, UPT, 0x40, 0x4 ;  /* 0x000000000004789c */ /* 0x000fe60003f0e870 */
[----:B------:R-:W-:Y:S06]  /*63e0*/  @UP2 UPLOP3.LUT UP0, UPT, UPT, UPT, UP1, 0x80, 0x8 ;  /* 0x000000000008289c */ /* 0x000fec0003f0f010 */
[----:B------:R-:W-:Y:S01]  /*63f0*/  PLOP3.LUT P0, PT, PT, PT, UP0, 0x80, 0x8 ;  /* 0x000000000008781c */ /* 0x000fe20003f0f008 */
[----:B------:R-:W-:Y:S01]  /*6400*/  @!UPT UIADD3 URZ, UPT, UPT, URZ, URZ, URZ ;  /* 0x000000fffffff290 */ /* 0x000fe2000fffe0ff */
[----:B------:R-:W-:Y:S11]  /*6410*/  BRA.U !UP1, `(.L_x_99) ;  /* 0x0000000109407547 */ /* 0x000ff6000b800000 */
[----:B------:R-:W-:Y:S01]  /*6420*/  UISETP.NE.U32.AND UP0, UPT, UR60, URZ, UPT ;  /* 0x000000ff3c00728c */ /* 0x000fe2000bf05070 */
[----:B------:R-:W-:Y:S01]  /*6430*/  R2UR UR6, R77 ;  /* 0x000000004d0672ca */ /* 0x000fe200000e0000 */
[----:B------:R-:W2:Y:S01]  /*6440*/  LDCU.64 UR8, c[0x0][0x358] ;  /* 0x00006b00ff0877ac */ /* 0x000ea20008000a00 */
[----:B------:R-:W-:Y:S02]  /*6450*/  HFMA2 R63, -RZ, RZ, 0, 5.9604644775390625e-08 ;  /* 0x00000001ff3f7431 */ /* 0x000fe400000001ff */
[----:B-1----:R-:W-:Y:S01]  /*6460*/  IMAD.MOV.U32 R0, RZ, RZ, 0x1 ;  /* 0x00000001ff007424 */ /* 0x002fe200078e00ff */
[----:B------:R-:W-:Y:S06]  /*6470*/  UISETP.NE.AND.EX UP0, UPT, UR61, URZ, UPT, UP0 ;  /* 0x000000ff3d00728c */ /* 0x000fec000bf05300 */
[----:B------:R-:W-:Y:S05]  /*6480*/  PLOP3.LUT P3, PT, PT, PT, UP0, 0x80, 0x8 ;  /* 0x000000000008781c */ /* 0x000fea0003f6f008 */
[----:B------:R-:W1:Y:S01]  /*6490*/  @UP0 LDCU.64 UR4, c[0x0][0x888] ;  /* 0x00011100ff0407ac */ /* 0x000e620008000a00 */
[----:B------:R-:W-:Y:S07]  /*64a0*/  @UP0 UIMAD UR6, UR36, UR6, URZ ;  /* 0x00000006240602a4 */ /* 0x000fee000f8e02ff */
[----:B------:R-:W-:Y:S01]  /*64b0*/  @!P3 PRMT R63, R0, 0x7610, R63 ;  /* 0x00007610003fb816 */ /* 0x000fe2000000003f */
[----:B-1----:R-:W-:Y:S06]  /*64c0*/  @UP0 UIMAD.WIDE UR4, UR6, 0x4, UR4 ;  /* 0x00000004060408a5 */ /* 0x002fec000f8e0204 */
[----:B------:R-:W-:Y:S02]  /*64d0*/  IMAD.U32 R2, RZ, RZ, UR4 ;  /* 0x00000004ff027e24 */ /* 0x000fe4000f8e00ff */
[----:B------:R-:W-:Y:S03]  /*64e0*/  IMAD.U32 R3, RZ, RZ, UR5 ;  /* 0x00000005ff037e24 */ /* 0x000fe6000f8e00ff */
[----:B------:R-:W1:Y:S02]  /*64f0*/  @!UP0 LDCU UR4, c[0x0][0x880] ;  /* 0x00011000ff0487ac */ /* 0x000e640008000800 */
[----:B--2--5:R2:W5:Y:S02]  /*6500*/  @P3 LDG.E R27, desc[UR8][R2.64] ;  /* 0x00000008021b3981 */ /* 0x024564000c1e1900 */
[----:B-12---:R-:W-:Y:S02]  /*6510*/  @!P3 MOV R27, UR4 ;  /* 0x00000004001bbc02 */ /* 0x006fe40008000f00 */
.L_x_99:
[----:B------:R-:W-:Y:S05]  /*6520*/  @!P4 BRA `(.L_x_100) ;  /* 0x000000000024c947 */ /* 0x000fea0003800000 */
[----:B------:R-:W-:Y:S01]  /*6530*/  ISETP.NE.U32.AND P3, PT, R42, RZ, PT ;  /* 0x000000ff2a00720c */ /* 0x000fe20003f65070 */
[----:B------:R-:W2:Y:S03]  /*6540*/  LDCU.64 UR4, c[0x0][0x358] ;  /* 0x00006b00ff0477ac */ /* 0x000ea60008000a00 */
[----:B------:R-:W-:Y:S11]  /*6550*/  ISETP.NE.AND.EX P3, PT, R43, RZ, PT, P3 ;  /* 0x000000ff2b00720c */ /* 0x000ff60003f65330 */
[----:B------:R-:W-:Y:S02]  /*6560*/  @!UPT UIADD3 URZ, UPT, UPT, URZ, URZ, URZ ;  /* 0x000000fffffff290 */ /* 0x000fe4000fffe0ff */
[----:B------:R-:W3:Y:S01]  /*6570*/  @P3 LDC.64 R2, c[0x0][0x8a8] ;  /* 0x00022a00ff023b82 */ /* 0x000ee20000000a00 */
[----:B-1----:R-:W-:Y:S04]  /*6580*/  @P3 IMAD R0, R60, UR36, RZ ;  /* 0x000000243c003c24 */ /* 0x002fe8000f8e02ff */
[----:B---3--:R-:W-:Y:S05]  /*6590*/  @P3 IMAD.WIDE R2, R0, 0x4, R2 ;  /* 0x0000000400023825 */ /* 0x008fea00078e0202 */
[----:B--2--5:R2:W5:Y:S02]  /*65a0*/  @P3 LDG.E R24, desc[UR4][R2.64] ;  /* 0x0000000402183981 */ /* 0x024564000c1e1900 */
[----:B--2---:R-:W3:Y:S02]  /*65b0*/  @!P3 LDC R24, c[0x0][0x8a0] ;  /* 0x00022800ff18bb82 */ /* 0x004ee40000000800 */
.L_x_100:
[----:B-----5:R-:W-:Y:S01]  /*65c0*/  FSETP.NEU.AND P3, PT, R27, RZ, PT ;  /* 0x000000ff1b00720b */ /* 0x020fe20003f6d000 */
[----:B------:R-:W-:Y:S01]  /*65d0*/  IMAD.SHL.U32 R86, R62, 0x4, RZ ;  /* 0x000000043e567824 */ /* 0x000fe200078e00ff */
[----:B------:R-:W-:Y:S01]  /*65e0*/  SEL R5, RZ, 0xffffffff, P2 ;  /* 0xffffffffff057807 */ /* 0x000fe20001000000 */
[----:B------:R-:W-:Y:S01]  /*65f0*/  BSSY B1, `(.L_x_101) ;  /* 0x0000043000017945 */ /* 0x000fe20003800000 */
[----:B------:R-:W-:Y:S01]  /*6600*/  @P1 LOP3.LUT P2, RZ, R63, 0xff, RZ, 0xc0, !PT ;  /* 0x000000ff3fff1812 */ /* 0x000fe2000784c0ff */
[----:B------:R-:W-:Y:S01]  /*6610*/  VIADD R81, R86, UR43 ;  /* 0x0000002b56517c36 */ /* 0x000fe20008000000 */
[----:B------:R-:W-:Y:S01]  /*6620*/  @P1 SEL R2, RZ, 0xffffffff, P3 ;  /* 0xffffffffff021807 */ /* 0x000fe20001800000 */
[----:B------:R-:W-:Y:S01]  /*6630*/  IMAD.MOV.U32 R87, RZ, RZ, 0x1 ;  /* 0x00000001ff577424 */ /* 0x000fe200078e00ff */
[----:B------:R-:W-:Y:S01]  /*6640*/  LEA R82, R22, UR43, 0x3 ;  /* 0x0000002b16527c11 */ /* 0x000fe2000f8e18ff */
[----:B------:R-:W-:Y:S01]  /*6650*/  IMAD.MOV.U32 R85, RZ, RZ, RZ ;  /* 0x000000ffff557224 */ /* 0x000fe200078e00ff */
[----:B------:R-:W-:Y:S02]  /*6660*/  @P0 SEL R2, R5, R2, !P2 ;  /* 0x0000000205020207 */ /* 0x000fe40005000000 */
[----:B------:R-:W-:Y:S02]  /*6670*/  CS2R R46, SRZ ;  /* 0x00000000002e7805 */ /* 0x000fe4000001ff00 */
[----:B------:R-:W-:Y:S02]  /*6680*/  SHF.L.U32 R3, R72, 0x1f, RZ ;  /* 0x0000001f48037819 */ /* 0x000fe400000006ff */
[----:B------:R-:W-:Y:S02]  /*6690*/  CS2R R44, SRZ ;  /* 0x00000000002c7805 */ /* 0x000fe4000001ff00 */
[----:B------:R-:W-:Y:S02]  /*66a0*/  @P1 LOP3.LUT R2, R2, 0x1, RZ, 0xc0, !PT ;  /* 0x0000000102021812 */ /* 0x000fe400078ec0ff */
[----:B------:R-:W-:Y:S02]  /*66b0*/  CS2R R50, SRZ ;  /* 0x0000000000327805 */ /* 0x000fe4000001ff00 */
[----:B------:R-:W-:Y:S02]  /*66c0*/  PLOP3.LUT P2, PT, PT, PT, UP1, 0x80, 0x8 ;  /* 0x000000000008781c */ /* 0x000fe40003f4f018 */
[----:B------:R-:W-:Y:S02]  /*66d0*/  CS2R R48, SRZ ;  /* 0x0000000000307805 */ /* 0x000fe4000001ff00 */
[----:B------:R-:W-:Y:S02]  /*66e0*/  ISETP.NE.U32.OR P6, PT, R2, 0x1, !P1 ;  /* 0x000000010200780c */ /* 0x000fe40004fc5470 */
[----:B------:R-:W-:Y:S02]  /*66f0*/  CS2R R54, SRZ ;  /* 0x0000000000367805 */ /* 0x000fe4000001ff00 */
[C---:B------:R-:W-:Y:S02]  /*6700*/  LEA.HI R25, R22.reuse, R22, RZ, 0x1 ;  /* 0x0000001616197211 */ /* 0x040fe400078f08ff */
[----:B------:R-:W-:Y:S02]  /*6710*/  CS2R R52, SRZ ;  /* 0x0000000000347805 */ /* 0x000fe4000001ff00 */
[----:B------:R-:W-:Y:S02]  /*6720*/  LOP3.LUT P4, R69, R63, 0xff, RZ, 0xc0, !PT ;  /* 0x000000ff3f457812 */ /* 0x000fe4000788c0ff */
[----:B------:R-:W-:Y:S02]  /*6730*/  CS2R R58, SRZ ;  /* 0x00000000003a7805 */ /* 0x000fe4000001ff00 */
[----:B------:R-:W-:Y:S01]  /*6740*/  SEL R2, RZ, 0xffffffff, P3 ;  /* 0xffffffffff027807 */ /* 0x000fe20001800000 */
[C---:B-1----:R-:W-:Y:S01]  /*6750*/  IMAD.SHL.U32 R0, R25.reuse, 0x80, RZ ;  /* 0x0000008019007824 */ /* 0x042fe200078e00ff */
[----:B------:R-:W-:Y:S02]  /*6760*/  LOP3.LUT R25, R25, 0xffe, RZ, 0xc0, !PT ;  /* 0x00000ffe19197812 */ /* 0x000fe400078ec0ff */
[----:B------:R-:W-:Y:S02]  /*6770*/  CS2R R56, SRZ ;  /* 0x0000000000387805 */ /* 0x000fe4000001ff00 */
[----:B------:R-:W-:Y:S01]  /*6780*/  P2R R79, PR, RZ, 0x40 ;  /* 0x00000040ff4f7803 */ /* 0x000fe20000000000 */
[----:B------:R-:W-:Y:S01]  /*6790*/  VIADD R35, R81, 0x400 ;  /* 0x0000040051237836 */ /* 0x000fe20000000000 */
[----:B------:R-:W-:Y:S01]  /*67a0*/  @P2 SEL R2, R5, R2, !P4 ;  /* 0x0000000205022207 */ /* 0x000fe20006000000 */
[----:B------:R-:W-:Y:S01]  /*67b0*/  IMAD.IADD R25, R22, 0x1, -R25 ;  /* 0x0000000116197824 */ /* 0x000fe200078e0a19 */
[----:B------:R-:W-:Y:S01]  /*67c0*/  @P6 SHF.L.U32 R4, RZ, 0x1f, RZ ;  /* 0x0000001fff046819 */ /* 0x000fe200000006ff */
[----:B------:R-:W-:Y:S01]  /*67d0*/  IMAD.IADD R80, R73, 0x1, R81 ;  /* 0x0000000149507824 */ /* 0x000fe200078e0251 */
[----:B------:R-:W-:Y:S02]  /*67e0*/  LOP3.LUT R0, R0, 0xffffff00, RZ, 0xc0, !PT ;  /* 0xffffff0000007812 */ /* 0x000fe400078ec0ff */
[----:B------:R-:W1:Y:S01]  /*67f0*/  @P6 SYNCS.PHASECHK.TRANS64.TRYWAIT P1, [UR43+0x40], R4 ;  /* 0x00004004ff0065a7 */ /* 0x000e62000802112b */
[----:B------:R-:W-:Y:S02]  /*6800*/  LOP3.LUT R2, R2, 0x1, RZ, 0xc0, !PT ;  /* 0x0000000102027812 */ /* 0x000fe400078ec0ff */
[----:B------:R-:W-:Y:S02]  /*6810*/  IMAD.IADD R0, R23, 0x1, R0 ;  /* 0x0000000117007824 */ /* 0x000fe400078e0200 */
[----:B------:R-:W-:Y:S02]  /*6820*/  ISETP.NE.U32.AND P5, PT, R2, 0x1, PT ;  /* 0x000000010200780c */ /* 0x000fe40003fa5070 */
[----:B------:R-:W-:Y:S02]  /*6830*/  IMAD R25, R25, 0x100000, R0 ;  /* 0x0010000019197824 */ /* 0x000fe400078e0200 */
[----:B------:R-:W-:Y:S01]  /*6840*/  P2R R88, PR, RZ, 0x20 ;  /* 0x00000020ff587803 */ /* 0x000fe20000000000 */
[----:B------:R2:W4:Y:S01]  /*6850*/  SYNCS.PHASECHK.TRANS64.TRYWAIT P0, [R82+URZ+0xb0], R3 ;  /* 0x0000b003520075a7 */ /* 0x00052200080011ff */
[----:B-1----:R-:W-:Y:S01]  /*6860*/  @P6 SEL R87, RZ, 0x1, !P1 ;  /* 0x00000001ff576807 */ /* 0x002fe20004800000 */
[----:B--2---:R-:W-:Y:S06]  /*6870*/  @!P6 BRA `(.L_x_102) ;  /* 0x000000000068e947 */ /* 0x004fec0003800000 */
[C---:B------:R-:W-:Y:S01]  /*6880*/  @P5 IMAD R4, R74.reuse, 0x4, R35 ;  /* 0x000000044a045824 */ /* 0x040fe200078e0223 */
[----:B------:R-:W-:Y:S01]  /*6890*/  ISETP.NE.AND P1, PT, R87, RZ, PT ;  /* 0x000000ff5700720c */ /* 0x000fe20003f25270 */
[----:B------:R-:W-:Y:S01]  /*68a0*/  @P5 IMAD R2, R74, 0x4, R81 ;  /* 0x000000044a025824 */ /* 0x000fe200078e0251 */
[----:B------:R-:W-:Y:S01]  /*68b0*/  BSSY B0, `(.L_x_103) ;  /* 0x000000e000007945 */ /* 0x000fe20003800000 */
[----:B------:R-:W-:Y:S01]  /*68c0*/  IMAD.MOV.U32 R46, RZ, RZ, RZ ;  /* 0x000000ffff2e7224 */ /* 0x000fe200078e00ff */
[----:B------:R-:W-:Y:S01]  /*68d0*/  CS2R R50, SRZ ;  /* 0x0000000000327805 */ /* 0x000fe2000001ff00 */
[----:B------:R-:W-:Y:S01]  /*68e0*/  @P5 IMAD.IADD R4, R73, 0x1, R4 ;  /* 0x0000000149045824 */ /* 0x000fe200078e0204 */
[----:B------:R-:W-:Y:S02]  /*68f0*/  CS2R R48, SRZ ;  /* 0x0000000000307805 */ /* 0x000fe4000001ff00 */
[----:B------:R-:W-:Y:S02]  /*6900*/  CS2R R44, SRZ ;  /* 0x00000000002c7805 */ /* 0x000fe4000001ff00 */
[----:B------:R-:W-:Y:S02]  /*6910*/  CS2R R58, SRZ ;  /* 0x00000000003a7805 */ /* 0x000fe4000001ff00 */
[----:B------:R-:W-:Y:S02]  /*6920*/  CS2R R56, SRZ ;  /* 0x0000000000387805 */ /* 0x000fe4000001ff00 */
[----:B------:R-:W-:Y:S02]  /*6930*/  CS2R R54, SRZ ;  /* 0x0000000000367805 */ /* 0x000fe4000001ff00 */
[----:B------:R-:W-:Y:S01]  /*6940*/  CS2R R52, SRZ ;  /* 0x0000000000347805 */ /* 0x000fe2000001ff00 */
[----:B------:R-:W-:Y:S06]  /*6950*/  @P1 BRA `(.L_x_104) ;  /* 0x00000000000c1947 */ /* 0x000fec0003800000 */
[----:B------:R-:W-:Y:S04]  /*6960*/  SHF.L.U32 R5, RZ, 0x1f, RZ ;  /* 0x0000001fff057819 */ /* 0x000fe800000006ff */
[----:B------:R-:W1:Y:S02]  /*6970*/  SYNCS.PHASECHK.TRANS64.TRYWAIT P1, [UR43+0x40], R5 ;  /* 0x00004005ff0075a7 */ /* 0x000e64000802112b */
[----:B-1----:R-:W-:Y:S05]  /*6980*/  @!P1 BRA `(.L_x_105) ;  /* 0x00000058009c9947 */ /* 0x002fea0003800000 */
.L_x_104:
[----:B------:R-:W-:Y:S05]  /*6990*/  BSYNC B0 ;  /* 0x0000000000007941 */ /* 0x000fea0003800000 */
.L_x_103:
[----:B------:R-:W-:Y:S01]  /*69a0*/  ISETP.NE.AND P1, PT, R88, RZ, PT ;  /* 0x000000ff5800720c */ /* 0x000fe20003f25270 */
[----:B------:R-:W-:Y:S11]  /*69b0*/  HFMA2 R85, -RZ, RZ, 0, 5.9604644775390625e-08 ;  /* 0x00000001ff557431 */ /* 0x000ff600000001ff */
[----:B------:R-:W-:Y:S01]  /*69c0*/  @!UPT UIADD3 URZ, UPT, UPT, URZ, URZ, URZ ;  /* 0x000000fffffff290 */ /* 0x000fe2000fffe0ff */
[----:B------:R-:W-:Y:S05]  /*69d0*/  @P1 WARPSYNC.ALL ;  /* 0x0000000000001948 */ /* 0x000fea0003800000 */
[----:B------:R2:W1:Y:S04]  /*69e0*/  @P1 LDSM.16.M88.4 R48, [R2+0x400] ;  /* 0x000400000230183b */ /* 0x0004680000000200 */
[----:B------:R2:W1:Y:S04]  /*69f0*/  @P1 LDSM.16.M88.4 R44, [R4] ;  /* 0x00000000042c183b */ /* 0x0004680000000200 */
[----:B------:R2:W1:Y:S04]  /*6a00*/  @P1 LDSM.16.M88.4 R56, [R86+UR43+0x400] ;  /* 0x0004002b5638183b */ /* 0x0004680008000200 */
[----:B------:R2:W1:Y:S02]  /*6a10*/  @P1 LDSM.16.M88.4 R52, [R80+0x400] ;  /* 0x000400005034183b */ /* 0x0004640000000200 */
.L_x_102:
[----:B------:R-:W-:Y:S05]  /*6a20*/  BSYNC B1 ;  /* 0x0000000000017941 */ /* 0x000fea0003800000 */
.L_x_101:
[----:B-1----:R-:W-:Y:S04]  /*6a30*/  SHF.R.U32.HI R5, RZ, 0x15, R25 ;  /* 0x00000015ff057819 */ /* 0x002fe80000011619 */
[----:B------:R-:W-:Y:S01]  /*6a40*/  LOP3.LUT P1, RZ, R5, 0x3, R64, 0x48, !PT ;  /* 0x0000000305ff7812 */ /* 0x000fe20007824840 */
[----:B------:R-:W-:Y:S01]  /*6a50*/  @!UPT UIADD3 URZ, UPT, UPT, URZ, URZ, URZ ;  /* 0x000000fffffff290 */ /* 0x000fe2000fffe0ff */
[----:B----4-:R-:W-:Y:S11]  /*6a60*/  @P0 BRA `(.L_x_106) ;  /* 0x0000000000080947 */ /* 0x010ff60003800000 */
[----:B------:R-:W1:Y:S02]  /*6a70*/  SYNCS.PHASECHK.TRANS64.TRYWAIT P0, [R82+URZ+0xb0], R3 ;  /* 0x0000b003520075a7 */ /* 0x000e6400080011ff */
[----:B-1----:R-:W-:Y:S05]  /*6a80*/  @!P0 BRA `(.L_x_107) ;  /* 0x0000005800748947 */ /* 0x002fea0003800000 */
.L_x_106:
[----:B------:R-:W-:Y:S05]  /*6a90*/  @!P1 BRA `(.L_x_108) ;  /* 0x0000000000409947 */ /* 0x000fea0003800000 */
[----:B------:R-:W4:Y:S01]  /*6aa0*/  LDCU.64 UR8, c[0x4][0x70] ;  /* 0x01000e00ff0877ac */ /* 0x000f220008000a00 */
[----:B-1----:R-:W-:Y:S01]  /*6ab0*/  MOV R3, 0x0 ;  /* 0x0000000000037802 */ /* 0x002fe20000000f00 */
[----:B------:R-:W-:Y:S02]  /*6ac0*/  HFMA2 R12, -RZ, RZ, 0, 5.9604644775390625e-08 ;  /* 0x00000001ff0c7431 */ /* 0x000fe400000001ff */
[----:B------:R-:W-:Y:S02]  /*6ad0*/  IMAD.MOV.U32 R8, RZ, RZ, 0x192 ;  /* 0x00000192ff087424 */ /* 0x000fe400078e00ff */
[----:B------:R-:W-:Y:S01]  /*6ae0*/  IMAD.MOV.U32 R13, RZ, RZ, RZ ;  /* 0x000000ffff0d7224 */ /* 0x000fe200078e00ff */
[----:B------:R-:W1:Y:S01]  /*6af0*/  LDCU.64 UR6, c[0x4][0x78] ;  /* 0x01000f00ff0677ac */ /* 0x000e620008000a00 */
[----:B--2---:R-:W2:Y:S01]  /*6b00*/  LDC.64 R2, c[0x4][R3] ;  /* 0x0100000003027b82 */ /* 0x004ea20000000a00 */
[----:B------:R-:W5:Y:S01]  /*6b10*/  LDCU.64 UR4, c[0x4][0x10] ;  /* 0x01000200ff0477ac */ /* 0x000f620008000a00 */
[----:B----4-:R-:W-:Y:S01]  /*6b20*/  MOV R5, UR9 ;  /* 0x0000000900057c02 */ /* 0x010fe20008000f00 */
[----:B------:R-:W-:Y:S01]  /*6b30*/  IMAD.U32 R4, RZ, RZ, UR8 ;  /* 0x00000008ff047e24 */ /* 0x000fe2000f8e00ff */
[----:B-1----:R-:W-:Y:S01]  /*6b40*/  MOV R7, UR7 ;  /* 0x0000000700077c02 */ /* 0x002fe20008000f00 */
[----:B------:R-:W-:Y:S01]  /*6b50*/  IMAD.U32 R6, RZ, RZ, UR6 ;  /* 0x00000006ff067e24 */ /* 0x000fe2000f8e00ff */
[----:B-----5:R-:W-:Y:S01]  /*6b60*/  MOV R11, UR5 ;  /* 0x00000005000b7c02 */ /* 0x020fe20008000f00 */
[----:B------:R-:W-:Y:S02]  /*6b70*/  IMAD.U32 R10, RZ, RZ, UR4 ;  /* 0x00000004ff0a7e24 */ /* 0x000fe4000f8e00ff */
[----:B------:R-:W-:Y:S07]  /*6b80*/  LEPC R20, `(.L_x_108) ;  /* 0x000000001014794e */ /* 0x000fee0000000000 */
[----:B--23--:R-:W-:Y:S05]  /*6b90*/  CALL.ABS.NOINC R2 ;  /* 0x0000000002007343 */ /* 0x00cfea0003c00000 */
.L_x_108:
[----:B------:R-:W-:Y:S01]  /*6ba0*/  LOP3.LUT R20, R56, 0xffffe000, RZ, 0xc0, !PT ;  /* 0xffffe00038147812 */ /* 0x000fe200078ec0ff */
[----:B------:R-:W-:Y:S05]  /*6bb0*/  WARPSYNC.ALL ;  /* 0x0000000000007948 */ /* 0x000fea0003800000 */
[----:B------:R-:W-:Y:S01]  /*6bc0*/  R2UR UR4, R25 ;  /* 0x00000000190472ca */ /* 0x000fe200000e0000 */
[----:B------:R-:W-:Y:S01]  /*6bd0*/  IMAD.SHL.U32 R90, R74, 0x4, RZ ;  /* 0x000000044a5a7824 */ /* 0x000fe200078e00ff */
[----:B------:R-:W-:Y:S01]  /*6be0*/  LOP3.LUT R21, R57, 0xffffe000, RZ, 0xc0, !PT ;  /* 0xffffe00039157812 */ /* 0x000fe200078ec0ff */
[----:B------:R-:W-:Y:S01]  /*6bf0*/  BSSY.RECONVERGENT B0, `(.L_x_109) ;  /* 0x0000059000007945 */ /* 0x000fe20003800200 */
[----:B------:R-:W-:Y:S02]  /*6c00*/  LOP3.LUT R26, R59, 0xffffe000, RZ, 0xc0, !PT ;  /* 0xffffe0003b1a7812 */ /* 0x000fe400078ec0ff */
[----:B------:R-:W-:Y:S02]  /*6c10*/  LOP3.LUT R32, R53, 0xffffe000, RZ, 0xc0, !PT ;  /* 0xffffe00035207812 */ /* 0x000fe400078ec0ff */
[----:B------:R-:W-:Y:S02]  /*6c20*/  LOP3.LUT R33, R54, 0xffffe000, RZ, 0xc0, !PT ;  /* 0xffffe00036217812 */ /* 0x000fe400078ec0ff */
[----:B------:R-:W-:Y:S02]  /*6c30*/  IADD3 R84, PT, PT, R35, R90, RZ ;  /* 0x0000005a23547210 */ /* 0x000fe40007ffe0ff */
[----:B------:R-:W-:Y:S01]  /*6c40*/  ISETP.NE.AND P0, PT, R75, RZ, PT ;  /* 0x000000ff4b00720c */ /* 0x000fe20003f05270 */
[----:B--2---:R-:W3:Y:S02]  /*6c50*/  LDTM.16dp128bit.x8 R4, tmem[UR4] ;  /* 0x00000004000479ee */ /* 0x004ee40008180000 */
[----:B------:R-:W-:Y:S02]  /*6c60*/  IMAD.IADD R83, R73, 0x1, R84 ;  /* 0x0000000149537824 */ /* 0x000fe400078e0254 */
[C---:B---3--:R-:W-:Y:S01]  /*6c70*/  FMUL R0, R24.reuse, R4 ;  /* 0x0000000418007220 */ /* 0x048fe20000400000 */
[C---:B------:R-:W-:Y:S01]  /*6c80*/  FMUL R2, R24.reuse, R5 ;  /* 0x0000000518027220 */ /* 0x040fe20000400000 */
[C---:B-1----:R-:W-:Y:S01]  /*6c90*/  FMUL R3, R24.reuse, R6 ;  /* 0x0000000618037220 */ /* 0x042fe20000400000 */
[----:B------:R-:W-:Y:S01]  /*6ca0*/  FMUL R7, R24, R7 ;  /* 0x0000000718077220 */ /* 0x000fe20000400000 */
[C---:B------:R-:W-:Y:S01]  /*6cb0*/  FFMA R28, R27.reuse, R20, R0 ;  /* 0x000000141b1c7223 */ /* 0x040fe20000000000 */
[----:B------:R-:W-:Y:S01]  /*6cc0*/  LOP3.LUT R20, R58, 0xffffe000, RZ, 0xc0, !PT ;  /* 0xffffe0003a147812 */ /* 0x000fe200078ec0ff */
[C---:B------:R-:W-:Y:S01]  /*6cd0*/  FFMA R29, R27.reuse, R21, R2 ;  /* 0x000000151b1d7223 */ /* 0x040fe20000000002 */
[----:B------:R-:W-:Y:S01]  /*6ce0*/  LOP3.LUT R21, R52, 0xffffe000, RZ, 0xc0, !PT ;  /* 0xffffe00034157812 */ /* 0x000fe200078ec0ff */
[C---:B------:R-:W-:Y:S01]  /*6cf0*/  FMUL R4, R24.reuse, R8 ;  /* 0x0000000818047220 */ /* 0x040fe20000400000 */
[----:B------:R-:W-:Y:S01]  /*6d00*/  F2FP.TF32.F32.PACK_B R28, R28 ;  /* 0x0000001cff1c723e */ /* 0x000fe200024050ff */
[----:B------:R-:W-:Y:S01]  /*6d10*/  FFMA R30, R27, R20, R3 ;  /* 0x000000141b1e7223 */ /* 0x000fe20000000003 */
[----:B------:R-:W-:Y:S01]  /*6d20*/  LOP3.LUT R20, R55, 0xffffe000, RZ, 0xc0, !PT ;  /* 0xffffe00037147812 */ /* 0x000fe200078ec0ff */
[C---:B------:R-:W-:Y:S01]  /*6d30*/  FMUL R5, R24.reuse, R9 ;  /* 0x0000000918057220 */ /* 0x040fe20000400000 */
[----:B------:R-:W-:Y:S01]  /*6d40*/  F2FP.TF32.F32.PACK_B R29, R29 ;  /* 0x0000001dff1d723e */ /* 0x000fe200024050ff */
[C---:B------:R-:W-:Y:S01]  /*6d50*/  FMUL R6, R24.reuse, R10 ;  /* 0x0000000a18067220 */ /* 0x040fe20000400000 */
[----:B------:R-:W-:Y:S01]  /*6d60*/  F2FP.TF32.F32.PACK_B R30, R30 ;  /* 0x0000001eff1e723e */ /* 0x000fe200024050ff */
[----:B------:R-:W-:Y:S01]  /*6d70*/  FFMA R31, R27, R26, R7 ;  /* 0x0000001a1b1f7223 */ /* 0x000fe20000000007 */
[----:B------:R-:W-:Y:S01]  /*6d80*/  LOP3.LUT R26, R49, 0xffffe000, RZ, 0xc0, !PT ;  /* 0xffffe000311a7812 */ /* 0x000fe200078ec0ff */
[----:B------:R-:W-:Y:S01]  /*6d90*/  FMUL R11, R24, R11 ;  /* 0x0000000b180b7220 */ /* 0x000fe20000400000 */
[C---:B------:R-:W-:Y:S01]  /*6da0*/  FFMA R4, R27.reuse, R21, R4 ;  /* 0x000000151b047223 */ /* 0x040fe20000000004 */
[----:B------:R-:W-:Y:S01]  /*6db0*/  LOP3.LUT R21, R48, 0xffffe000, RZ, 0xc0, !PT ;  /* 0xffffe00030157812 */ /* 0x000fe200078ec0ff */
[C---:B------:R-:W-:Y:S01]  /*6dc0*/  FFMA R5, R27.reuse, R32, R5 ;  /* 0x000000201b057223 */ /* 0x040fe20000000005 */
[----:B------:R-:W-:Y:S01]  /*6dd0*/  F2FP.TF32.F32.PACK_B R31, R31 ;  /* 0x0000001fff1f723e */ /* 0x000fe200024050ff */
        /* <DEDUP_REMOVED lines=8> */
[----:B------:R1:W-:Y:S01]  /*6e60*/  STSM.16.M88.4 [R81+0x400], R28 ;  /* 0x0004001c51007844 */ /* 0x0003e20000000200 */
[----:B------:R-:W-:Y:S01]  /*6e70*/  F2FP.TF32.F32.PACK_B R6, R6 ;  /* 0x00000006ff06723e */ /* 0x000fe200024050ff */
[C---:B------:R-:W-:Y:S01]  /*6e80*/  FMUL R10, R24.reuse, R14 ;  /* 0x0000000e180a7220 */ /* 0x040fe20000400000 */
[----:B------:R-:W-:Y:S01]  /*6e90*/  F2FP.TF32.F32.PACK_B R7, R7 ;  /* 0x00000007ff07723e */ /* 0x000fe200024050ff */
[----:B------:R-:W-:Y:S01]  /*6ea0*/  FMUL R15, R24, R15 ;  /* 0x0000000f180f7220 */ /* 0x000fe20000400000 */
[C---:B------:R-:W-:Y:S01]  /*6eb0*/  FFMA R8, R27.reuse, R21, R8 ;  /* 0x000000151b087223 */ /* 0x040fe20000000008 */
[C---:B------:R-:W-:Y:S01]  /*6ec0*/  FFMA R9, R27.reuse, R26, R9 ;  /* 0x0000001a1b097223 */ /* 0x040fe20000000009 */
[C---:B------:R-:W-:Y:S01]  /*6ed0*/  FFMA R10, R27.reuse, R33, R10 ;  /* 0x000000211b0a7223 */ /* 0x040fe2000000000a */
[----:B------:R1:W-:Y:S01]  /*6ee0*/  STSM.16.M88.4 [R80+0x400], R4 ;  /* 0x0004000450007844 */ /* 0x0003e20000000200 */
[----:B------:R-:W-:Y:S01]  /*6ef0*/  LOP3.LUT R21, R44, 0xffffe000, RZ, 0xc0, !PT ;  /* 0xffffe0002c157812 */ /* 0x000fe200078ec0ff */
[----:B------:R-:W-:Y:S01]  /*6f00*/  FFMA R11, R27, R20, R15 ;  /* 0x000000141b0b7223 */ /* 0x000fe2000000000f */
[----:B------:R-:W-:Y:S01]  /*6f10*/  LOP3.LUT R20, R45, 0xffffe000, RZ, 0xc0, !PT ;  /* 0xffffe0002d147812 */ /* 0x000fe200078ec0ff */
[C---:B------:R-:W-:Y:S01]  /*6f20*/  FMUL R12, R24.reuse, R16 ;  /* 0x00000010180c7220 */ /* 0x040fe20000400000 */
[----:B------:R-:W-:Y:S01]  /*6f30*/  FMUL R13, R24, R17 ;  /* 0x00000011180d7220 */ /* 0x000fe20000400000 */
[----:B------:R-:W-:Y:S01]  /*6f40*/  LOP3.LUT R33, R46, 0xffffe000, RZ, 0xc0, !PT ;  /* 0xffffe0002e217812 */ /* 0x000fe200078ec0ff */
[C---:B------:R-:W-:Y:S01]  /*6f50*/  FMUL R14, R24.reuse, R18 ;  /* 0x00000012180e7220 */ /* 0x040fe20000400000 */
[----:B------:R-:W-:Y:S01]  /*6f60*/  LOP3.LUT R26, R47, 0xffffe000, RZ, 0xc0, !PT ;  /* 0xffffe0002f1a7812 */ /* 0x000fe200078ec0ff */
[----:B------:R-:W-:Y:S01]  /*6f70*/  FMUL R19, R24, R19 ;  /* 0x0000001318137220 */ /* 0x000fe20000400000 */
[C---:B------:R-:W-:Y:S01]  /*6f80*/  FFMA R12, R27.reuse, R21, R12 ;  /* 0x000000151b0c7223 */ /* 0x040fe2000000000c */
[C---:B------:R-:W-:Y:S01]  /*6f90*/  FFMA R13, R27.reuse, R20, R13 ;  /* 0x000000141b0d7223 */ /* 0x040fe2000000000d */
[C---:B------:R-:W-:Y:S01]  /*6fa0*/  FFMA R14, R27.reuse, R33, R14 ;  /* 0x000000211b0e7223 */ /* 0x040fe2000000000e */
[----:B------:R-:W-:Y:S01]  /*6fb0*/  FFMA R15, R27, R26, R19 ;  /* 0x0000001a1b0f7223 */ /* 0x000fe20000000013 */
[----:B------:R-:W-:Y:S02]  /*6fc0*/  F2FP.TF32.F32.PACK_B R8, R8 ;  /* 0x00000008ff08723e */ /* 0x000fe400024050ff */
[----:B------:R-:W-:Y:S02]  /*6fd0*/  F2FP.TF32.F32.PACK_B R9, R9 ;  /* 0x00000009ff09723e */ /* 0x000fe400024050ff */
[----:B------:R-:W-:Y:S02]  /*6fe0*/  F2FP.TF32.F32.PACK_B R10, R10 ;  /* 0x0000000aff0a723e */ /* 0x000fe400024050ff */
[----:B------:R-:W-:Y:S02]  /*6ff0*/  F2FP.TF32.F32.PACK_B R11, R11 ;  /* 0x0000000bff0b723e */ /* 0x000fe400024050ff */
[----:B------:R-:W-:Y:S02]  /*7000*/  F2FP.TF32.F32.PACK_B R12, R12 ;  /* 0x0000000cff0c723e */ /* 0x000fe400024050ff */
[----:B------:R-:W-:Y:S01]  /*7010*/  F2FP.TF32.F32.PACK_B R13, R13 ;  /* 0x0000000dff0d723e */ /* 0x000fe200024050ff */
[----:B------:R1:W-:Y:S01]  /*7020*/  STSM.16.M88.4 [R84], R8 ;  /* 0x0000000854007844 */ /* 0x0003e20000000200 */
[----:B------:R-:W-:Y:S02]  /*7030*/  F2FP.TF32.F32.PACK_B R14, R14 ;  /* 0x0000000eff0e723e */ /* 0x000fe400024050ff */
[----:B------:R-:W-:Y:S05]  /*7040*/  F2FP.TF32.F32.PACK_B R15, R15 ;  /* 0x0000000fff0f723e */ /* 0x000fea00024050ff */
[----:B------:R1:W-:Y:S01]  /*7050*/  STSM.16.M88.4 [R83], R12 ;  /* 0x0000000c53007844 */ /* 0x0003e20000000200 */
[----:B------:R-:W-:Y:S01]  /*7060*/  @!PT LDS RZ, [RZ] ;  /* 0x00000000fffff984 */ /* 0x000fe20000000800 */
[----:B------:R-:W-:Y:S01]  /*7070*/  @!PT LDS RZ, [RZ] ;  /* 0x00000000fffff984 */ /* 0x000fe20000000800 */
[----:B------:R-:W-:Y:S01]  /*7080*/  @!PT LDS RZ, [RZ] ;  /* 0x00000000fffff984 */ /* 0x000fe20000000800 */
[----:B------:R-:W-:Y:S01]  /*7090*/  @!PT LDS RZ, [RZ] ;  /* 0x00000000fffff984 */ /* 0x000fe20000000800 */
[----:B------:R2:W-:Y:S07]  /*70a0*/  MEMBAR.ALL.CTA ;  /* 0x0000000000007992 */ /* 0x0005ee0000008000 */
[----:B--2---:R-:W2:Y:S02]  /*70b0*/  FENCE.VIEW.ASYNC.S ;  /* 0x00000000000073c6 */ /* 0x004ea40000000000 */
[----:B--2---:R-:W-:Y:S06]  /*70c0*/  BAR.SYNC.DEFER_BLOCKING 0x1, 0x80 ;  /* 0x0042000000007b1d */ /* 0x004fec0000010000 */
[----:B------:R-:W-:Y:S05]  /*70d0*/  @P0 BRA `(.L_x_110) ;  /* 0x0000000000280947 */ /* 0x000fea0003800000 */
[----:B------:R-:W-:Y:S01]  /*70e0*/  UIADD3 UR4, UPT, UPT, UR43, 0x400, URZ ;  /* 0x000004002b047890 */ /* 0x000fe2000fffe0ff */
[----:B------:R-:W-:Y:S05]  /*70f0*/  UMOV UR51, UR36 ;  /* 0x0000002400337c82 */ /* 0x000fea0008000000 */
[----:B------:R-:W-:Y:S01]  /*7100*/  MOV R68, UR4 ;  /* 0x0000000400447c02 */ /* 0x000fe20008000f00 */
[----:B------:R-:W-:Y:S03]  /*7110*/  UIADD3 UR4, UP0, UPT, UR54, 0x680, URZ ;  /* 0x0000068036047890 */ /* 0x000fe6000ff1e0ff */
[----:B------:R-:W-:Y:S01]  /*7120*/  R2UR UR48, R68 ;  /* 0x00000000443072ca */ /* 0x000fe200000e0000 */
[----:B------:R-:W-:Y:S11]  /*7130*/  UIADD3.X UR5, UPT, UPT, URZ, UR55, URZ, UP0, !UPT ;  /* 0x00000037ff057290 */ /* 0x000ff600087fe4ff */
[----:B------:R-:W-:Y:S01]  /*7140*/  @!UPT UIADD3 URZ, UPT, UPT, URZ, URZ, URZ ;  /* 0x000000fffffff290 */ /* 0x000fe2000fffe0ff */
[----:B------:R2:W-:Y:S01]  /*7150*/  UTMASTG.3D [UR48], [UR4] ;  /* 0x00000030040073b5 */ /* 0x0005e20008010000 */
[----:B------:R0:W-:Y:S01]  /*7160*/  UTMACMDFLUSH ;  /* 0x00000000000079b7 */ /* 0x0001e20000000000 */
[----:B--2---:R-:W-:Y:S04]  /*7170*/  DEPBAR.LE SB0, 0x1 ;  /* 0x000080400000791a */ /* 0x004fe80000000000 */
.L_x_110:
[----:B------:R-:W-:Y:S05]  /*7180*/  BSYNC.RECONVERGENT B0 ;  /* 0x0000000000007941 */ /* 0x000fea0003800200 */
.L_x_109:
[----:B------:R-:W-:Y:S01]  /*7190*/  BAR.SYNC.DEFER_BLOCKING 0x1, 0x80 ;  /* 0x0042000000007b1d */ /* 0x000fe20000010000 */
[----:B------:R-:W-:Y:S01]  /*71a0*/  ISETP.NE.AND P1, PT, R79, RZ, PT ;  /* 0x000000ff4f00720c */ /* 0x000fe20003f25270 */
[----:B------:R-:W-:Y:S01]  /*71b0*/  UISETP.NE.AND UP0, UPT, UR52, URZ, UPT ;  /* 0x000000ff3400728c */ /* 0x000fe2000bf05270 */
[----:B------:R-:W-:Y:S11]  /*71c0*/  LEA R3, R85, UR43, 0x3 ;  /* 0x0000002b55037c11 */ /* 0x000ff6000f8e18ff */
[----:B-1----:R-:W-:Y:S01]  /*71d0*/  @P1 SHF.L.U32 R4, RZ, 0x1f, RZ ;  /* 0x0000001fff041819 */ /* 0x002fe200000006ff */
[----:B------:R-:W-:Y:S06]  /*71e0*/  BRA.U !UP0, `(.L_x_111) ;  /* 0x0000000108247547 */ /* 0x000fec000b800000 */
[----:B------:R-:W1:Y:S01]  /*71f0*/  S2R R0, SR_CgaCtaId ;  /* 0x0000000000007919 */ /* 0x000e620000008800 */
[----:B------:R-:W-:Y:S01]  /*7200*/  IMAD.U32 R2, RZ, RZ, UR47 ;  /* 0x0000002fff027e24 */ /* 0x000fe2000f8e00ff */
[----:B------:R-:W-:Y:S04]  /*7210*/  UIADD3 UR4, UPT, UPT, UR47, 0x1, URZ ;  /* 0x000000012f047890 */ /* 0x000fe8000fffe0ff */
[----:B------:R-:W-:Y:S01]  /*7220*/  @P1 LEA R2, R2, UR43, 0x3 ;  /* 0x0000002b02021c11 */ /* 0x000fe2000f8e18ff */
[----:B------:R-:W-:Y:S04]  /*7230*/  UISETP.NE.AND UP0, UPT, UR4, 0x4, UPT ;  /* 0x000000040400788c */ /* 0x000fe8000bf05270 */
[----:B------:R-:W-:Y:S01]  /*7240*/  @P1 VIADD R5, R2, 0x60 ;  /* 0x0000006002051836 */ /* 0x000fe20000000000 */
[----:B------:R-:W-:Y:S04]  /*7250*/  USEL UR47, UR4, URZ, UP0 ;  /* 0x000000ff042f7287 */ /* 0x000fe80008000000 */
[----:B-1----:R-:W-:Y:S04]  /*7260*/  @P1 PRMT R0, R0, 0x654, R5 ;  /* 0x0000065400001816 */ /* 0x002fe80000000005 */
[----:B------:R1:W-:Y:S04]  /*7270*/  @P1 SYNCS.ARRIVE.TRANS64.RED.A1T0 RZ, [R0+URZ], RZ ;  /* 0x000000ff00ff19a7 */ /* 0x0003e800081004ff */
.L_x_111:
[----:B------:R-:W2:Y:S01]  /*7280*/  @P1 SYNCS.PHASECHK.TRANS64.TRYWAIT P0, [R3+URZ+0x40], R4 ;  /* 0x00004004030015a7 */ /* 0x000ea200080011ff */
[----:B------:R-:W-:Y:S01]  /*7290*/  BSSY B1, `(.L_x_112) ;  /* 0x0000017000017945 */ /* 0x000fe20003800000 */
[----:B--2---:R-:W-:Y:S03]  /*72a0*/  @P1 SEL R87, RZ, 0x1, !P0 ;  /* 0x00000001ff571807 */ /* 0x004fe60004000000 */
[----:B------:R-:W-:Y:S05]  /*72b0*/  @!P1 BRA `(.L_x_113) ;  /* 0x0000000000509947 */ /* 0x000fea0003800000 */
[----:B------:R-:W-:Y:S01]  /*72c0*/  ISETP.NE.AND P1, PT, R88, RZ, PT ;  /* 0x000000ff5800720c */ /* 0x000fe20003f25270 */
[----:B------:R-:W-:Y:S01]  /*72d0*/  BSSY B0, `(.L_x_114) ;  /* 0x000000a000007945 */ /* 0x000fe20003800000 */
[----:B------:R-:W-:Y:S11]  /*72e0*/  ISETP.NE.AND P0, PT, R87, RZ, PT ;  /* 0x000000ff5700720c */ /* 0x000ff60003f05270 */
[----:B------:R-:W-:Y:S04]  /*72f0*/  @P1 IMAD R5, R85, 0x2000, R86 ;  /* 0x0000200055051824 */ /* 0x000fe800078e0256 */
[----:B------:R-:W-:Y:S05]  /*7300*/  @P1 VIADD R4, R5, UR43 ;  /* 0x0000002b05041c36 */ /* 0x000fea0008000000 */
[----:B------:R-:W-:Y:S01]  /*7310*/  @P1 IADD3 R2, PT, PT, R90, R4, RZ ;  /* 0x000000045a021210 */ /* 0x000fe20007ffe0ff */
[----:B------:R-:W-:Y:S01]  /*7320*/  @P1 IMAD.IADD R4, R73, 0x1, R4 ;  /* 0x0000000149041824 */ /* 0x000fe200078e0204 */
[----:B------:R-:W-:Y:S06]  /*7330*/  @P0 BRA `(.L_x_115) ;  /* 0x00000000000c0947 */ /* 0x000fec0003800000 */
[----:B-1----:R-:W-:Y:S04]  /*7340*/  SHF.L.U32 R0, RZ, 0x1f, RZ ;  /* 0x0000001fff007819 */ /* 0x002fe800000006ff */
[----:B------:R-:W1:Y:S02]  /*7350*/  SYNCS.PHASECHK.TRANS64.TRYWAIT P0, [R3+URZ+0x40], R0 ;  /* 0x00004000030075a7 */ /* 0x000e6400080011ff */
[----:B-1----:R-:W-:Y:S05]  /*7360*/  @!P0 BRA `(.L_x_116) ;  /* 0x0000005000508947 */ /* 0x002fea0003800000 */
.L_x_115:
[----:B------:R-:W-:Y:S05]  /*7370*/  BSYNC B0 ;  /* 0x0000000000007941 */ /* 0x000fea0003800000 */
.L_x_114:
[----:B------:R-:W-:Y:S02]  /*7380*/  ISETP.NE.AND P0, PT, R88, RZ, PT ;  /* 0x000000ff5800720c */ /* 0x000fe40003f05270 */
[----:B------:R-:W-:Y:S11]  /*7390*/  IADD3 R85, PT, PT, R85, 0x1, RZ ;  /* 0x0000000155557810 */ /* 0x000ff60007ffe0ff */
[----:B-1----:R-:W-:Y:S01]  /*73a0*/  @P0 IMAD.IADD R0, R73, 0x1, R2 ;  /* 0x0000000149000824 */ /* 0x002fe200078e0202 */
[----:B------:R-:W-:Y:S05]  /*73b0*/  @P0 WARPSYNC.ALL ;  /* 0x0000000000000948 */ /* 0x000fea0003800000 */
[----:B------:R2:W3:Y:S04]  /*73c0*/  @P0 LDSM.16.M88.4 R56, [R5+UR43+0x400] ;  /* 0x0004002b0538083b */ /* 0x0004e80008000200 */
[----:B------:R2:W4:Y:S04]  /*73d0*/  @P0 LDSM.16.M88.4 R52, [R4+0x400] ;  /* 0x000400000434083b */ /* 0x0005280000000200 */
[----:B------:R2:W1:Y:S04]  /*73e0*/  @P0 LDSM.16.M88.4 R48, [R2+0x400] ;  /* 0x000400000230083b */ /* 0x0004680000000200 */
[----:B------:R2:W1:Y:S02]  /*73f0*/  @P0 LDSM.16.M88.4 R44, [R0+0x400] ;  /* 0x00040000002c083b */ /* 0x0004640000000200 */
.L_x_113:
[----:B------:R-:W-:Y:S05]  /*7400*/  BSYNC B1 ;  /* 0x0000000000017941 */ /* 0x000fea0003800000 */
.L_x_112:
[----:B------:R-:W-:Y:S05]  /*7410*/  VIADD R3, R25, 0x20 ;  /* 0x0000002019037836 */ /* 0x000fea0000000000 */
[----:B------:R-:W-:Y:S04]  /*7420*/  SHF.R.U32.HI R3, RZ, 0x15, R3 ;  /* 0x00000015ff037819 */ /* 0x000fe80000011603 */
[----:B------:R-:W-:Y:S11]  /*7430*/  LOP3.LUT P0, RZ, R3, 0x3, R64, 0x48, !PT ;  /* 0x0000000303ff7812 */ /* 0x000ff60007804840 */
[----:B------:R-:W-:Y:S02]  /*7440*/  @!UPT UIADD3 URZ, UPT, UPT, URZ, URZ, URZ ;  /* 0x000000fffffff290 */ /* 0x000fe4000fffe0ff */
[----:B------:R-:W-:Y:S05]  /*7450*/  @!P0 BRA `(.L_x_117) ;  /* 0x0000000000408947 */ /* 0x000fea0003800000 */
[----:B------:R-:W5:Y:S01]  /*7460*/  LDCU.64 UR8, c[0x4][0x70] ;  /* 0x01000e00ff0877ac */ /* 0x000f620008000a00 */
[----:B------:R-:W-:Y:S01]  /*7470*/  MOV R3, 0x0 ;  /* 0x0000000000037802 */ /* 0x000fe20000000f00 */
[----:B------:R-:W-:Y:S02]  /*7480*/  HFMA2 R12, -RZ, RZ, 0, 5.9604644775390625e-08 ;  /* 0x00000001ff0c7431 */ /* 0x000fe400000001ff */
[----:B------:R-:W-:Y:S02]  /*7490*/  IMAD.MOV.U32 R8, RZ, RZ, 0x192 ;  /* 0x00000192ff087424 */ /* 0x000fe400078e00ff */
[----:B------:R-:W-:Y:S01]  /*74a0*/  IMAD.MOV.U32 R13, RZ, RZ, RZ ;  /* 0x000000ffff0d7224 */ /* 0x000fe200078e00ff */
[----:B------:R-:W3:Y:S01]  /*74b0*/  LDCU.64 UR6, c[0x4][0x78] ;  /* 0x01000f00ff0677ac */ /* 0x000ee20008000a00 */
[----:B--2---:R-:W2:Y:S01]  /*74c0*/  LDC.64 R2, c[0x4][R3] ;  /* 0x0100000003027b82 */ /* 0x004ea20000000a00 */
[----:B------:R-:W4:Y:S01]  /*74d0*/  LDCU.64 UR4, c[0x4][0x10] ;  /* 0x01000200ff0477ac */ /* 0x000f220008000a00 */
[----:B-----5:R-:W-:Y:S01]  /*74e0*/  MOV R5, UR9 ;  /* 0x0000000900057c02 */ /* 0x020fe20008000f00 */
[----:B------:R-:W-:Y:S01]  /*74f0*/  IMAD.U32 R4, RZ, RZ, UR8 ;  /* 0x00000008ff047e24 */ /* 0x000fe2000f8e00ff */
[----:B---3--:R-:W-:Y:S01]  /*7500*/  MOV R7, UR7 ;  /* 0x0000000700077c02 */ /* 0x008fe20008000f00 */
[----:B------:R-:W-:Y:S01]  /*7510*/  IMAD.U32 R6, RZ, RZ, UR6 ;  /* 0x00000006ff067e24 */ /* 0x000fe2000f8e00ff */
[----:B----4-:R-:W-:Y:S01]  /*7520*/  MOV R11, UR5 ;  /* 0x00000005000b7c02 */ /* 0x010fe20008000f00 */
[----:B------:R-:W-:Y:S02]  /*7530*/  IMAD.U32 R10, RZ, RZ, UR4 ;  /* 0x00000004ff0a7e24 */ /* 0x000fe4000f8e00ff */
[----:B------:R-:W-:Y:S07]  /*7540*/  LEPC R20, `(.L_x_117) ;  /* 0x000000001014794e */ /* 0x000fee0000000000 */
[----:B-12---:R-:W-:Y:S05]  /*7550*/  CALL.ABS.NOINC R2 ;  /* 0x0000000002007343 */ /* 0x006fea0003c00000 */
.L_x_117:
[----:B---3--:R-:W-:Y:S01]  /*7560*/  LOP3.LUT R20, R56, 0xffffe000, RZ, 0xc0, !PT ;  /* 0xffffe00038147812 */ /* 0x008fe200078ec0ff */
[----:B------:R-:W-:Y:S05]  /*7570*/  WARPSYNC.ALL ;  /* 0x0000000000007948 */ /* 0x000fea0003800000 */
[----:B------:R-:W-:Y:S01]  /*7580*/  R2UR UR4, R25 ;  /* 0x00000000190472ca */ /* 0x000fe200000e0000 */
[----:B------:R-:W3:Y:S01]  /*7590*/  S2R R89, SR_CgaCtaId ;  /* 0x0000000000597919 */ /* 0x000ee20000008800 */
[----:B------:R-:W-:Y:S01]  /*75a0*/  LOP3.LUT R21, R57, 0xffffe000, RZ, 0xc0, !PT ;  /* 0xffffe00039157812 */ /* 0x000fe200078ec0ff */
[----:B------:R-:W-:Y:S01]  /*75b0*/  IMAD.U32 R40, RZ, RZ, UR47 ;  /* 0x0000002fff287e24 */ /* 0x000fe2000f8e00ff */
[----:B------:R-:W-:Y:S01]  /*75c0*/  LOP3.LUT R41, R58, 0xffffe000, RZ, 0xc0, !PT ;  /* 0xffffe0003a297812 */ /* 0x000fe200078ec0ff */
[----:B------:R-:W-:Y:S01]  /*75d0*/  BSSY.RECONVERGENT B0, `(.L_x_118) ;  /* 0x000005b000007945 */ /* 0x000fe20003800200 */
[----:B-1----:R-:W-:Y:S02]  /*75e0*/  LOP3.LUT R26, R48, 0xffffe000, RZ, 0xc0, !PT ;  /* 0xffffe000301a7812 */ /* 0x002fe400078ec0ff */
[----:B------:R-:W-:Y:S02]  /*75f0*/  ISETP.NE.AND P6, PT, R79, RZ, PT ;  /* 0x000000ff4f00720c */ /* 0x000fe40003fc5270 */
[----:B------:R-:W-:Y:S02]  /*7600*/  ISETP.NE.AND P0, PT, R75, RZ, PT ;  /* 0x000000ff4b00720c */ /* 0x000fe40003f05270 */
[----:B------:R-:W-:Y:S01]  /*7610*/  LEA R91, R85, UR43, 0x3 ;  /* 0x0000002b555b7c11 */ /* 0x000fe2000f8e18ff */
[----:B--2---:R-:W1:Y:S08]  /*7620*/  LDTM.16dp128bit.x8 R4, tmem[UR4+0x20] ;  /* 0x00002004000479ee */ /* 0x004e700008180000 */
[----:B------:R-:W-:Y:S02]  /*7630*/  @P6 LEA R40, R40, UR43, 0x3 ;  /* 0x0000002b28286c11 */ /* 0x000fe4000f8e18ff */
[----:B------:R-:W-:Y:S03]  /*7640*/  @P6 SHF.L.U32 R92, RZ, 0x1f, RZ ;  /* 0x0000001fff5c6819 */ /* 0x000fe600000006ff */
[----:B------:R-:W-:Y:S05]  /*7650*/  @P6 VIADD R40, R40, 0x60 ;  /* 0x0000006028286836 */ /* 0x000fea0000000000 */
[----:B---3--:R-:W-:Y:S01]  /*7660*/  @P6 PRMT R40, R89, 0x654, R40 ;  /* 0x0000065459286816 */ /* 0x008fe20000000028 */
[C---:B-1----:R-:W-:Y:S01]  /*7670*/  FMUL R0, R24.reuse, R4 ;  /* 0x0000000418007220 */ /* 0x042fe20000400000 */
[C---:B------:R-:W-:Y:S01]  /*7680*/  FMUL R2, R24.reuse, R5 ;  /* 0x0000000518027220 */ /* 0x040fe20000400000 */
[C---:B------:R-:W-:Y:S01]  /*7690*/  FMUL R3, R24.reuse, R10 ;  /* 0x0000000a18037220 */ /* 0x040fe20000400000 */
[----:B------:R-:W-:Y:S01]  /*76a0*/  FMUL R4, R24, R11 ;  /* 0x0000000b18047220 */ /* 0x000fe20000400000 */
[C---:B------:R-:W-:Y:S01]  /*76b0*/  FFMA R28, R27.reuse, R20, R0 ;  /* 0x000000141b1c7223 */ /* 0x040fe20000000000 */
[----:B----4-:R-:W-:Y:S01]  /*76c0*/  LOP3.LUT R20, R52, 0xffffe000, RZ, 0xc0, !PT ;  /* 0xffffe00034147812 */ /* 0x010fe200078ec0ff */
        /* <DEDUP_REMOVED lines=8> */
[----:B------:R-:W-:Y:S01]  /*7750*/  FFMA R31, R27, R21, R2 ;  /* 0x000000151b1f7223 */ /* 0x000fe20000000002 */
[----:B------:R-:W-:Y:S01]  /*7760*/  LOP3.LUT R21, R53, 0xffffe000, RZ, 0xc0, !PT ;  /* 0xffffe00035157812 */ /* 0x000fe200078ec0ff */
[C---:B------:R-:W-:Y:S01]  /*7770*/  FMUL R0, R24.reuse, R8 ;  /* 0x0000000818007220 */ /* 0x040fe20000400000 */
[----:B------:R-:W-:Y:S01]  /*7780*/  F2FP.TF32.F32.PACK_B R30, R30 ;  /* 0x0000001eff1e723e */ /* 0x000fe200024050ff */
[----:B------:R-:W-:Y:S01]  /*7790*/  FMUL R2, R24, R9 ;  /* 0x0000000918027220 */ /* 0x000fe20000400000 */
[----:B------:R-:W-:Y:S01]  /*77a0*/  F2FP.TF32.F32.PACK_B R31, R31 ;  /* 0x0000001fff1f723e */ /* 0x000fe200024050ff */
[C---:B------:R-:W-:Y:S01]  /*77b0*/  FFMA R32, R27.reuse, R20, R0 ;  /* 0x000000141b207223 */ /* 0x040fe20000000000 */
[----:B------:R-:W-:Y:S01]  /*77c0*/  LOP3.LUT R20, R54, 0xffffe000, RZ, 0xc0, !PT ;  /* 0xffffe00036147812 */ /* 0x000fe200078ec0ff */
[----:B------:R-:W-:Y:S01]  /*77d0*/  FFMA R33, R27, R21, R2 ;  /* 0x000000151b217223 */ /* 0x000fe20000000002 */
[----:B------:R-:W-:Y:S01]  /*77e0*/  LOP3.LUT R21, R49, 0xffffe000, RZ, 0xc0, !PT ;  /* 0xffffe00031157812 */ /* 0x000fe200078ec0ff */
[----:B------:R1:W-:Y:S01]  /*77f0*/  STSM.16.M88.4 [R81+0x2400], R28 ;  /* 0x0024001c51007844 */ /* 0x0003e20000000200 */
[----:B------:R-:W-:Y:S01]  /*7800*/  F2FP.TF32.F32.PACK_B R32, R32 ;  /* 0x00000020ff20723e */ /* 0x000fe200024050ff */
[C---:B------:R-:W-:Y:S01]  /*7810*/  FFMA R34, R27.reuse, R20, R3 ;  /* 0x000000141b227223 */ /* 0x040fe20000000003 */
[----:B------:R-:W-:Y:S01]  /*7820*/  LOP3.LUT R20, R50, 0xffffe000, RZ, 0xc0, !PT ;  /* 0xffffe00032147812 */ /* 0x000fe200078ec0ff */
[C---:B------:R-:W-:Y:S01]  /*7830*/  FMUL R5, R24.reuse, R12 ;  /* 0x0000000c18057220 */ /* 0x040fe20000400000 */
[----:B------:R-:W-:Y:S01]  /*7840*/  F2FP.TF32.F32.PACK_B R33, R33 ;  /* 0x00000021ff21723e */ /* 0x000fe200024050ff */
[C---:B------:R-:W-:Y:S01]  /*7850*/  FMUL R6, R24.reuse, R13 ;  /* 0x0000000d18067220 */ /* 0x040fe20000400000 */
[----:B------:R-:W-:Y:S01]  /*7860*/  F2FP.TF32.F32.PACK_B R34, R34 ;  /* 0x00000022ff22723e */ /* 0x000fe200024050ff */
[----:B------:R-:W-:Y:S01]  /*7870*/  FMUL R7, R24, R14 ;  /* 0x0000000e18077220 */ /* 0x000fe20000400000 */
[----:B------:R-:W-:Y:S01]  /*7880*/  FFMA R35, R27, R41, R4 ;  /* 0x000000291b237223 */ /* 0x000fe20000000004 */
[----:B------:R-:W-:Y:S01]  /*7890*/  LOP3.LUT R41, R51, 0xffffe000, RZ, 0xc0, !PT ;  /* 0xffffe00033297812 */ /* 0x000fe200078ec0ff */
[C---:B------:R-:W-:Y:S01]  /*78a0*/  FFMA R36, R27.reuse, R26, R5 ;  /* 0x0000001a1b247223 */ /* 0x040fe20000000005 */
[----:B------:R-:W-:Y:S01]  /*78b0*/  LOP3.LUT R26, R46, 0xffffe000, RZ, 0xc0, !PT ;  /* 0xffffe0002e1a7812 */ /* 0x000fe200078ec0ff */
[C---:B------:R-:W-:Y:S01]  /*78c0*/  FFMA R37, R27.reuse, R21, R6 ;  /* 0x000000151b257223 */ /* 0x040fe20000000006 */
[----:B------:R-:W-:Y:S01]  /*78d0*/  FMUL R8, R24, R15 ;  /* 0x0000000f18087220 */ /* 0x000fe20000400000 */
[----:B------:R-:W-:Y:S01]  /*78e0*/  FFMA R38, R27, R20, R7 ;  /* 0x000000141b267223 */ /* 0x000fe20000000007 */
[----:B------:R-:W-:Y:S01]  /*78f0*/  LOP3.LUT R20, R44, 0xffffe000, RZ, 0xc0, !PT ;  /* 0xffffe0002c147812 */ /* 0x000fe200078ec0ff */
[C---:B------:R-:W-:Y:S01]  /*7900*/  FMUL R9, R24.reuse, R16 ;  /* 0x0000001018097220 */ /* 0x040fe20000400000 */
[----:B------:R-:W-:Y:S01]  /*7910*/  LOP3.LUT R21, R45, 0xffffe000, RZ, 0xc0, !PT ;  /* 0xffffe0002d157812 */ /* 0x000fe200078ec0ff */
[----:B------:R-:W-:Y:S01]  /*7920*/  FFMA R39, R27, R41, R8 ;  /* 0x000000291b277223 */ /* 0x000fe20000000008 */
[C---:B------:R-:W-:Y:S01]  /*7930*/  FMUL R10, R24.reuse, R17 ;  /* 0x00000011180a7220 */ /* 0x040fe20000400000 */
[C---:B------:R-:W-:Y:S01]  /*7940*/  FMUL R11, R24.reuse, R18 ;  /* 0x00000012180b7220 */ /* 0x040fe20000400000 */
[----:B------:R-:W-:Y:S01]  /*7950*/  LOP3.LUT R41, R47, 0xffffe000, RZ, 0xc0, !PT ;  /* 0xffffe0002f297812 */ /* 0x000fe200078ec0ff */
[----:B------:R-:W-:Y:S01]  /*7960*/  FMUL R12, R24, R19 ;  /* 0x00000013180c7220 */ /* 0x000fe20000400000 */
[----:B------:R-:W-:Y:S02]  /*7970*/  F2FP.TF32.F32.PACK_B R35, R35 ;  /* 0x00000023ff23723e */ /* 0x000fe400024050ff */
[----:B------:R-:W-:Y:S02]  /*7980*/  F2FP.TF32.F32.PACK_B R36, R36 ;  /* 0x00000024ff24723e */ /* 0x000fe400024050ff */
[----:B------:R-:W-:Y:S01]  /*7990*/  F2FP.TF32.F32.PACK_B R37, R37 ;  /* 0x00000025ff25723e */ /* 0x000fe200024050ff */
[----:B------:R2:W-:Y:S01]  /*79a0*/  STSM.16.M88.4 [R80+0x2400], R32 ;  /* 0x0024002050007844 */ /* 0x0005e20000000200 */
[----:B------:R-:W-:Y:S01]  /*79b0*/  F2FP.TF32.F32.PACK_B R38, R38 ;  /* 0x00000026ff26723e */ /* 0x000fe200024050ff */
[C---:B-1----:R-:W-:Y:S01]  /*79c0*/  FFMA R28, R27.reuse, R20, R9 ;  /* 0x000000141b1c7223 */ /* 0x042fe20000000009 */
[C---:B------:R-:W-:Y:S01]  /*79d0*/  FFMA R29, R27.reuse, R21, R10 ;  /* 0x000000151b1d7223 */ /* 0x040fe2000000000a */
[C---:B------:R-:W-:Y:S01]  /*79e0*/  FFMA R30, R27.reuse, R26, R11 ;  /* 0x0000001a1b1e7223 */ /* 0x040fe2000000000b */
[----:B------:R-:W-:Y:S01]  /*79f0*/  FFMA R31, R27, R41, R12 ;  /* 0x000000291b1f7223 */ /* 0x000fe2000000000c */
[----:B------:R-:W-:Y:S02]  /*7a00*/  F2FP.TF32.F32.PACK_B R39, R39 ;  /* 0x00000027ff27723e */ /* 0x000fe400024050ff */
[----:B------:R-:W-:Y:S02]  /*7a10*/  F2FP.TF32.F32.PACK_B R28, R28 ;  /* 0x0000001cff1c723e */ /* 0x000fe400024050ff */
[----:B------:R-:W-:Y:S01]  /*7a20*/  F2FP.TF32.F32.PACK_B R29, R29 ;  /* 0x0000001dff1d723e */ /* 0x000fe200024050ff */
[----:B------:R2:W-:Y:S01]  /*7a30*/  STSM.16.M88.4 [R84+0x2000], R36 ;  /* 0x0020002454007844 */ /* 0x0005e20000000200 */
[----:B------:R-:W-:Y:S02]  /*7a40*/  F2FP.TF32.F32.PACK_B R30, R30 ;  /* 0x0000001eff1e723e */ /* 0x000fe400024050ff */
[----:B------:R-:W-:Y:S05]  /*7a50*/  F2FP.TF32.F32.PACK_B R31, R31 ;  /* 0x0000001fff1f723e */ /* 0x000fea00024050ff */
[----:B------:R2:W-:Y:S01]  /*7a60*/  STSM.16.M88.4 [R83+0x2000], R28 ;  /* 0x0020001c53007844 */ /* 0x0005e20000000200 */
[----:B------:R-:W-:Y:S01]  /*7a70*/  @!PT LDS RZ, [RZ] ;  /* 0x00000000fffff984 */ /* 0x000fe20000000800 */
[----:B------:R-:W-:Y:S01]  /*7a80*/  @!PT LDS RZ, [RZ] ;  /* 0x00000000fffff984 */ /* 0x000fe20000000800 */
[----:B------:R-:W-:Y:S01]  /*7a90*/  @!PT LDS RZ, [RZ] ;  /* 0x00000000fffff984 */ /* 0x000fe20000000800 */
[----:B------:R-:W-:Y:S01]  /*7aa0*/  @!PT LDS RZ, [RZ] ;  /* 0x00000000fffff984 */ /* 0x000fe20000000800 */
[----:B------:R1:W-:Y:S07]  /*7ab0*/  MEMBAR.ALL.CTA ;  /* 0x0000000000007992 */ /* 0x0003ee0000008000 */
[----:B-1----:R-:W1:Y:S02]  /*7ac0*/  FENCE.VIEW.ASYNC.S ;  /* 0x00000000000073c6 */ /* 0x002e640000000000 */
[----:B-1----:R-:W-:Y:S06]  /*7ad0*/  BAR.SYNC.DEFER_BLOCKING 0x1, 0x80 ;  /* 0x0042000000007b1d */ /* 0x002fec0000010000 */
[----:B------:R-:W-:Y:S05]  /*7ae0*/  @P0 BRA `(.L_x_119) ;  /* 0x0000000000240947 */ /* 0x000fea0003800000 */
[----:B------:R-:W-:Y:S02]  /*7af0*/  UIADD3 UR4, UP0, UPT, UR54, 0x680, URZ ;  /* 0x0000068036047890 */ /* 0x000fe4000ff1e0ff */
[----:B------:R-:W-:Y:S02]  /*7b00*/  UIADD3 UR9, UPT, UPT, UR49, 0x20, URZ ;  /* 0x0000002031097890 */ /* 0x000fe4000fffe0ff */
[----:B------:R-:W-:Y:S02]  /*7b10*/  UIADD3 UR8, UPT, UPT, UR43, 0x2400, URZ ;  /* 0x000024002b087890 */ /* 0x000fe4000fffe0ff */
[----:B------:R-:W-:Y:S01]  /*7b20*/  UIADD3.X UR5, UPT, UPT, URZ, UR55, URZ, UP0, !UPT ;  /* 0x00000037ff057290 */ /* 0x000fe200087fe4ff */
[----:B------:R-:W-:Y:S01]  /*7b30*/  UMOV UR10, UR50 ;  /* 0x00000032000a7c82 */ /* 0x000fe20008000000 */
[----:B------:R-:W-:Y:S07]  /*7b40*/  UMOV UR11, UR36 ;  /* 0x00000024000b7c82 */ /* 0x000fee0008000000 */
[----:B------:R1:W-:Y:S01]  /*7b50*/  UTMASTG.3D [UR8], [UR4] ;  /* 0x00000008040073b5 */ /* 0x0003e20008010000 */
[----:B------:R0:W-:Y:S01]  /*7b60*/  UTMACMDFLUSH ;  /* 0x00000000000079b7 */ /* 0x0001e20000000000 */
[----:B-1----:R-:W-:Y:S04]  /*7b70*/  DEPBAR.LE SB0, 0x1 ;  /* 0x000080400000791a */ /* 0x002fe80000000000 */
.L_x_119:
[----:B------:R-:W-:Y:S05]  /*7b80*/  BSYNC.RECONVERGENT B0 ;  /* 0x0000000000007941 */ /* 0x000fea0003800200 */
.L_x_118:
[----:B------:R-:W-:Y:S01]  /*7b90*/  BAR.SYNC.DEFER_BLOCKING 0x1, 0x80 ;  /* 0x0042000000007b1d */ /* 0x000fe20000010000 */
[----:B------:R-:W-:Y:S04]  /*7ba0*/  UIADD3 UR4, UPT, UPT, UR47, 0x1, URZ ;  /* 0x000000012f047890 */ /* 0x000fe8000fffe0ff */
[----:B------:R-:W-:Y:S04]  /*7bb0*/  UISETP.NE.AND UP0, UPT, UR4, 0x4, UPT ;  /* 0x000000040400788c */ /* 0x000fe8000bf05270 */
[----:B------:R-:W-:Y:S01]  /*7bc0*/  USEL UR46, UR4, URZ, UP0 ;  /* 0x000000ff042e7287 */ /* 0x000fe20008000000 */
[----:B------:R1:W-:Y:S01]  /*7bd0*/  @P6 SYNCS.ARRIVE.TRANS64.RED.A1T0 RZ, [R40+URZ], RZ ;  /* 0x000000ff28ff69a7 */ /* 0x0003e200081004ff */
[----:B------:R-:W-:Y:S01]  /*7be0*/  BSSY B1, `(.L_x_120) ;  /* 0x0000018000017945 */ /* 0x000fe20003800000 */
[----:B------:R-:W3:Y:S02]  /*7bf0*/  @P6 SYNCS.PHASECHK.TRANS64.TRYWAIT P0, [R91+URZ+0x40], R92 ;  /* 0x0000405c5b0065a7 */ /* 0x000ee400080011ff */
[----:B---3--:R-:W-:Y:S01]  /*7c00*/  @P6 SEL R87, RZ, 0x1, !P0 ;  /* 0x00000001ff576807 */ /* 0x008fe20004000000 */
[----:B-1----:R-:W-:Y:S06]  /*7c10*/  @!P6 BRA `(.L_x_121) ;  /* 0x000000000050e947 */ /* 0x002fec0003800000 */
        /* <DEDUP_REMOVED lines=8> */
[----:B------:R-:W-:Y:S04]  /*7ca0*/  SHF.L.U32 R4, RZ, 0x1f, RZ ;  /* 0x0000001fff047819 */ /* 0x000fe800000006ff */
[----:B------:R-:W1:Y:S02]  /*7cb0*/  SYNCS.PHASECHK.TRANS64.TRYWAIT P0, [R91+URZ+0x40], R4 ;  /* 0x000040045b0075a7 */ /* 0x000e6400080011ff */
[----:B-1----:R-:W-:Y:S05]  /*7cc0*/  @!P0 BRA `(.L_x_124) ;  /* 0x00000048000c8947 */ /* 0x002fea0003800000 */
.L_x_123:
[----:B------:R-:W-:Y:S05]  /*7cd0*/  BSYNC B0 ;  /* 0x0000000000007941 */ /* 0x000fea0003800000 */
.L_x_122:
        /* <DEDUP_REMOVED lines=8> */
.L_x_121:
[----:B------:R-:W-:Y:S05]  /*7d60*/  BSYNC B1 ;  /* 0x0000000000017941 */ /* 0x000fea0003800000 */
.L_x_120:
[----:B-1----:R-:W-:Y:S05]  /*7d70*/  VIADD R3, R25, 0x40 ;  /* 0x0000004019037836 */ /* 0x002fea0000000000 */
[----:B------:R-:W-:Y:S04]  /*7d80*/  SHF.R.U32.HI R3, RZ, 0x15, R3 ;  /* 0x00000015ff037819 */ /* 0x000fe80000011603 */
[----:B------:R-:W-:Y:S11]  /*7d90*/  LOP3.LUT P0, RZ, R3, 0x3, R64, 0x48, !PT ;  /* 0x0000000303ff7812 */ /* 0x000ff60007804840 */
[----:B------:R-:W-:Y:S02]  /*7da0*/  @!UPT UIADD3 URZ, UPT, UPT, URZ, URZ, URZ ;  /* 0x000000fffffff290 */ /* 0x000fe4000fffe0ff */
[----:B------:R-:W-:Y:S05]  /*7db0*/  @!P0 BRA `(.L_x_125) ;  /* 0x0000000000408947 */ /* 0x000fea0003800000 */
[----:B------:R-:W1:Y:S01]  /*7dc0*/  LDCU.64 UR8, c[0x4][0x70] ;  /* 0x01000e00ff0877ac */ /* 0x000e620008000a00 */
[----:B------:R-:W-:Y:S01]  /*7dd0*/  MOV R3, 0x0 ;  /* 0x0000000000037802 */ /* 0x000fe20000000f00 */
[----:B------:R-:W-:Y:S02]  /*7de0*/  HFMA2 R12, -RZ, RZ, 0, 5.9604644775390625e-08 ;  /* 0x00000001ff0c7431 */ /* 0x000fe400000001ff */
[----:B------:R-:W-:Y:S02]  /*7df0*/  IMAD.MOV.U32 R8, RZ, RZ, 0x192 ;  /* 0x00000192ff087424 */ /* 0x000fe400078e00ff */
[----:B------:R-:W-:Y:S01]  /*7e00*/  IMAD.MOV.U32 R13, RZ, RZ, RZ ;  /* 0x000000ffff0d7224 */ /* 0x000fe200078e00ff */
[----:B------:R-:W5:Y:S01]  /*7e10*/  LDCU.64 UR6, c[0x4][0x78] ;  /* 0x01000f00ff0677ac */ /* 0x000f620008000a00 */
[----:B------:R-:W2:Y:S01]  /*7e20*/  LDC.64 R2, c[0x4][R3] ;  /* 0x0100000003027b82 */ /* 0x000ea20000000a00 */
[----:B------:R-:W3:Y:S01]  /*7e30*/  LDCU.64 UR4, c[0x4][0x10] ;  /* 0x01000200ff0477ac */ /* 0x000ee20008000a00 */
[----:B-1----:R-:W-:Y:S01]  /*7e40*/  MOV R5, UR9 ;  /* 0x0000000900057c02 */ /* 0x002fe20008000f00 */
[----:B------:R-:W-:Y:S01]  /*7e50*/  IMAD.U32 R4, RZ, RZ, UR8 ;  /* 0x00000008ff047e24 */ /* 0x000fe2000f8e00ff */
[----:B-----5:R-:W-:Y:S01]  /*7e60*/  MOV R7, UR7 ;  /* 0x0000000700077c02 */ /* 0x020fe20008000f00 */
[----:B------:R-:W-:Y:S01]  /*7e70*/  IMAD.U32 R6, RZ, RZ, UR6 ;  /* 0x00000006ff067e24 */ /* 0x000fe2000f8e00ff */
[----:B---3--:R-:W-:Y:S01]  /*7e80*/  MOV R11, UR5 ;  /* 0x00000005000b7c02 */ /* 0x008fe20008000f00 */
[----:B------:R-:W-:Y:S02]  /*7e90*/  IMAD.U32 R10, RZ, RZ, UR4 ;  /* 0x00000004ff0a7e24 */ /* 0x000fe4000f8e00ff */
[----:B------:R-:W-:Y:S07]  /*7ea0*/  LEPC R20, `(.L_x_125) ;  /* 0x000000001014794e */ /* 0x000fee0000000000 */
[----:B--2-4-:R-:W-:Y:S05]  /*7eb0*/  CALL.ABS.NOINC R2 ;  /* 0x0000000002007343 */ /* 0x014fea0003c00000 */
.L_x_125:
[----:B---3--:R-:W-:Y:S01]  /*7ec0*/  LOP3.LUT R20, R56, 0xffffe000, RZ, 0xc0, !PT ;  /* 0xffffe00038147812 */ /* 0x008fe200078ec0ff */
[----:B------:R-:W-:Y:S05]  /*7ed0*/  WARPSYNC.ALL ;  /* 0x0000000000007948 */ /* 0x000fea0003800000 */
[----:B------:R-:W-:Y:S01]  /*7ee0*/  R2UR UR4, R25 ;  /* 0x00000000190472ca */ /* 0x000fe200000e0000 */
[----:B------:R-:W-:Y:S01]  /*7ef0*/  IMAD.U32 R91, RZ, RZ, UR46 ;  /* 0x0000002eff5b7e24 */ /* 0x000fe2000f8e00ff */
[----:B------:R-:W-:Y:S01]  /*7f00*/  LOP3.LUT R21, R57, 0xffffe000, RZ, 0xc0, !PT ;  /* 0xffffe00039157812 */ /* 0x000fe200078ec0ff */
[----:B------:R-:W-:Y:S01]  /*7f10*/  BSSY.RECONVERGENT B0, `(.L_x_126) ;  /* 0x000005c000007945 */ /* 0x000fe20003800200 */
[----:B------:R-:W-:Y:S02]  /*7f20*/  LOP3.LUT R41, R58, 0xffffe000, RZ, 0xc0, !PT ;  /* 0xffffe0003a297812 */ /* 0x000fe400078ec0ff */
[----:B----4-:R-:W-:Y:S02]  /*7f30*/  LOP3.LUT R26, R54, 0xffffe000, RZ, 0xc0, !PT ;  /* 0xffffe000361a7812 */ /* 0x010fe400078ec0ff */
[----:B------:R-:W-:Y:S02]  /*7f40*/  LOP3.LUT R40, R50, 0xffffe000, RZ, 0xc0, !PT ;  /* 0xffffe00032287812 */ /* 0x000fe400078ec0ff */
[----:B------:R-:W-:Y:S02]  /*7f50*/  ISETP.NE.AND P6, PT, R79, RZ, PT ;  /* 0x000000ff4f00720c */ /* 0x000fe40003fc5270 */
[----:B------:R-:W-:Y:S01]  /*7f60*/  ISETP.NE.AND P0, PT, R75, RZ, PT ;  /* 0x000000ff4b00720c */ /* 0x000fe20003f05270 */
[----:B------:R-:W1:Y:S01]  /*7f70*/  LDTM.16dp128bit.x8 R4, tmem[UR4+0x40] ;  /* 0x00004004000479ee */ /* 0x000e620008180000 */
[----:B------:R-:W-:Y:S09]  /*7f80*/  LEA R93, R85, UR43, 0x3 ;  /* 0x0000002b555d7c11 */ /* 0x000ff2000f8e18ff */
[----:B------:R-:W-:Y:S05]  /*7f90*/  @P6 LEA R91, R91, UR43, 0x3 ;  /* 0x0000002b5b5b6c11 */ /* 0x000fea000f8e18ff */
[----:B------:R-:W-:Y:S05]  /*7fa0*/  @P6 VIADD R92, R91, 0x60 ;  /* 0x000000605b5c6836 */ /* 0x000fea0000000000 */
[----:B------:R-:W-:Y:S01]  /*7fb0*/  @P6 PRMT R92, R89, 0x654, R92 ;  /* 0x00000654595c6816 */ /* 0x000fe2000000005c */
[C---:B-1----:R-:W-:Y:S01]  /*7fc0*/  FMUL R0, R24.reuse, R4 ;  /* 0x0000000418007220 */ /* 0x042fe20000400000 */
[C---:B------:R-:W-:Y:S01]  /*7fd0*/  FMUL R2, R24.reuse, R5 ;  /* 0x0000000518027220 */ /* 0x040fe20000400000 */
[C---:B------:R-:W-:Y:S01]  /*7fe0*/  FMUL R3, R24.reuse, R10 ;  /* 0x0000000a18037220 */ /* 0x040fe20000400000 */
[----:B------:R-:W-:Y:S01]  /*7ff0*/  FMUL R4, R24, R11 ;  /* 0x0000000b18047220 */ /* 0x000fe20000400000 */
[C---:B--2---:R-:W-:Y:S01]  /*8000*/  FFMA R28, R27.reuse, R20, R0 ;  /* 0x000000141b1c7223 */ /* 0x044fe20000000000 */
[----:B------:R-:W-:Y:S01]  /*8010*/  LOP3.LUT R20, R52, 0xffffe000, RZ, 0xc0, !PT ;  /* 0xffffe00034147812 */ /* 0x000fe200078ec0ff */
        /* <DEDUP_REMOVED lines=14> */
[----:B------:R-:W-:Y:S01]  /*8100*/  FFMA R32, R27, R20, R0 ;  /* 0x000000141b207223 */ /* 0x000fe20000000000 */
        /* <DEDUP_REMOVED lines=12> */
[----:B------:R-:W-:Y:S01]  /*81d0*/  @P6 SHF.L.U32 R14, RZ, 0x1f, RZ ;  /* 0x0000001fff0e6819 */ /* 0x000fe200000006ff */
[C---:B------:R-:W-:Y:S01]  /*81e0*/  FFMA R35, R27.reuse, R20, R4 ;  /* 0x000000141b237223 */ /* 0x040fe20000000004 */
[----:B------:R-:W-:Y:S01]  /*81f0*/  LOP3.LUT R20, R44, 0xffffe000, RZ, 0xc0, !PT ;  /* 0xffffe0002c147812 */ /* 0x000fe200078ec0ff */
[C---:B------:R-:W-:Y:S01]  /*8200*/  FMUL R8, R24.reuse, R15 ;  /* 0x0000000f18087220 */ /* 0x040fe20000400000 */
[C---:B------:R-:W-:Y:S01]  /*8210*/  FFMA R36, R27.reuse, R26, R5 ;  /* 0x0000001a1b247223 */ /* 0x040fe20000000005 */
[C---:B------:R-:W-:Y:S01]  /*8220*/  FFMA R37, R27.reuse, R21, R6 ;  /* 0x000000151b257223 */ /* 0x040fe20000000006 */
[----:B------:R-:W-:Y:S01]  /*8230*/  FFMA R38, R27, R40, R7 ;  /* 0x000000281b267223 */ /* 0x000fe20000000007 */
[C---:B------:R-:W-:Y:S01]  /*8240*/  FMUL R9, R24.reuse, R16 ;  /* 0x0000001018097220 */ /* 0x040fe20000400000 */
[----:B------:R-:W-:Y:S01]  /*8250*/  LOP3.LUT R21, R45, 0xffffe000, RZ, 0xc0, !PT ;  /* 0xffffe0002d157812 */ /* 0x000fe200078ec0ff */
[----:B------:R-:W-:Y:S01]  /*8260*/  FFMA R39, R27, R41, R8 ;  /* 0x000000291b277223 */ /* 0x000fe20000000008 */
[----:B------:R-:W-:Y:S01]  /*8270*/  FMUL R10, R24, R17 ;  /* 0x00000011180a7220 */ /* 0x000fe20000400000 */
[----:B------:R-:W-:Y:S01]  /*8280*/  LOP3.LUT R26, R46, 0xffffe000, RZ, 0xc0, !PT ;  /* 0xffffe0002e1a7812 */ /* 0x000fe200078ec0ff */
        /* <DEDUP_REMOVED lines=36> */
.L_x_127:
[----:B------:R-:W-:Y:S05]  /*84d0*/  BSYNC.RECONVERGENT B0 ;  /* 0x0000000000007941 */ /* 0x000fea0003800200 */
.L_x_126:
[----:B------:R-:W-:Y:S01]  /*84e0*/  BAR.SYNC.DEFER_BLOCKING 0x1, 0x80 ;  /* 0x0042000000007b1d */ /* 0x000fe20000010000 */
[----:B------:R-:W-:Y:S01]  /*84f0*/  UIADD3 UR4, UPT, UPT, UR46, 0x1, URZ ;  /* 0x000000012e047890 */ /* 0x000fe2000fffe0ff */
[----:B------:R-:W-:Y:S03]  /*8500*/  HFMA2 R91, -RZ, RZ, 0, 0 ;  /* 0x00000000ff5b7431 */ /* 0x000fe600000001ff */
        /* <DEDUP_REMOVED lines=18> */
.L_x_131:
[----:B------:R-:W-:Y:S05]  /*8630*/  BSYNC B0 ;  /* 0x0000000000007941 */ /* 0x000fea0003800000 */
.L_x_130:
[----:B------:R-:W-:Y:S01]  /*8640*/  ISETP.NE.AND P0, PT, R88, RZ, PT ;  /* 0x000000ff5800720c */ /* 0x000fe20003f05270 */
[----:B------:R-:W-:Y:S11]  /*8650*/  VIADD R85, R85, 0x1 ;  /* 0x0000000155557836 */ /* 0x000ff60000000000 */
[----:B------:R-:W-:Y:S01]  /*8660*/  @!UPT UIADD3 URZ, UPT, UPT, URZ, URZ, URZ ;  /* 0x000000fffffff290 */ /* 0x000fe2000fffe0ff */
[----:B-1----:R-:W-:Y:S01]  /*8670*/  @P0 IMAD.IADD R4, R73, 0x1, R0 ;  /* 0x0000000149040824 */ /* 0x002fe200078e0200 */
[----:B------:R-:W-:Y:S05]  /*8680*/  @P0 WARPSYNC.ALL ;  /* 0x0000000000000948 */ /* 0x000fea0003800000 */
[----:B------:R1:W3:Y:S04]  /*8690*/  @P0 LDSM.16.M88.4 R56, [R3+UR43+0x400] ;  /* 0x0004002b0338083b */ /* 0x0002e80008000200 */
[----:B------:R1:W4:Y:S04]  /*86a0*/  @P0 LDSM.16.M88.4 R52, [R2+0x400] ;  /* 0x000400000234083b */ /* 0x0003280000000200 */
[----:B------:R1:W1:Y:S04]  /*86b0*/  @P0 LDSM.16.M88.4 R48, [R0+0x400] ;  /* 0x000400000030083b */ /* 0x0002680000000200 */
[----:B------:R1:W1:Y:S01]  /*86c0*/  @P0 LDSM.16.M88.4 R44, [R4+0x400] ;  /* 0x00040000042c083b */ /* 0x0002620000000200 */
[C---:B------:R-:W-:Y:S04]  /*86d0*/  ISETP.NE.AND P0, PT, R85.reuse, 0x4, PT ;  /* 0x000000045500780c */ /* 0x040fe80003f05270 */
[----:B------:R-:W-:Y:S02]  /*86e0*/  SEL R85, R85, RZ, P0 ;  /* 0x000000ff55557207 */ /* 0x000fe40000000000 */
[----:B------:R-:W-:Y:S02]  /*86f0*/  SEL R91, RZ, 0x1, P0 ;  /* 0x00000001ff5b7807 */ /* 0x000fe40000000000 */
.L_x_129:
[----:B------:R-:W-:Y:S05]  /*8700*/  BSYNC B1 ;  /* 0x0000000000017941 */ /* 0x000fea0003800000 */
.L_x_128:
        /* <DEDUP_REMOVED lines=21> */
.L_x_133:
        /* <DEDUP_REMOVED lines=42> */
[----:B------:R-:W-:Y:S01]  /*8b00*/  FFMA R34, R27, R26, R3 ;  /* 0x0000001a1b227223 */ /* 0x000fe20000000003 */
[----:B------:R-:W-:Y:S01]  /*8b10*/  LOP3.LUT R26, R48, 0xffffe000, RZ, 0xc0, !PT ;  /* 0xffffe000301a7812 */ /* 0x000fe200078ec0ff */
[C---:B------:R-:W-:Y:S01]  /*8b20*/  FMUL R5, R24.reuse, R12 ;  /* 0x0000000c18057220 */ /* 0x040fe20000400000 */
[----:B------:R-:W-:Y:S01]  /*8b30*/  F2FP.TF32.F32.PACK_B R33, R33 ;  /* 0x00000021ff21723e */ /* 0x000fe200024050ff */
[C---:B------:R-:W-:Y:S01]  /*8b40*/  FMUL R6, R24.reuse, R13 ;  /* 0x0000000d18067220 */ /* 0x040fe20000400000 */
[----:B------:R-:W-:Y:S01]  /*8b50*/  F2FP.TF32.F32.PACK_B R34, R34 ;  /* 0x00000022ff22723e */ /* 0x000fe200024050ff */
[----:B------:R-:W-:Y:S01]  /*8b60*/  FMUL R7, R24, R14 ;  /* 0x0000000e18077220 */ /* 0x000fe20000400000 */
[----:B------:R-:W-:Y:S01]  /*8b70*/  @P6 SHF.L.U32 R14, R91, 0x1f, RZ ;  /* 0x0000001f5b0e6819 */ /* 0x000fe200000006ff */
        /* <DEDUP_REMOVED lines=47> */
.L_x_135:
[----:B------:R-:W-:Y:S05]  /*8e70*/  BSYNC.RECONVERGENT B0 ;  /* 0x0000000000007941 */ /* 0x000fea0003800200 */
.L_x_134:
        /* <DEDUP_REMOVED lines=17> */
[----:B------:R-:W-:Y:S04]  /*8f90*/  SHF.L.U32 R4, R91, 0x1f, RZ ;  /* 0x0000001f5b047819 */ /* 0x000fe800000006ff */
[----:B------:R-:W1:Y:S02]  /*8fa0*/  SYNCS.PHASECHK.TRANS64.TRYWAIT P0, [R93+URZ+0x40], R4 ;  /* 0x000040045d0075a7 */ /* 0x000e6400080011ff */
[----:B-1----:R-:W-:Y:S05]  /*8fb0*/  @!P0 BRA `(.L_x_140) ;  /* 0x0000003400788947 */ /* 0x002fea0003800000 */
.L_x_139:
[----:B------:R-:W-:Y:S05]  /*8fc0*/  BSYNC B0 ;  /* 0x0000000000007941 */ /* 0x000fea0003800000 */
.L_x_138:
        /* <DEDUP_REMOVED lines=10> */
[----:B------:R-:W-:Y:S02]  /*9070*/  SEL R6, RZ, 0x1, P0 ;  /* 0x00000001ff067807 */ /* 0x000fe40000000000 */
[----:B------:R-:W-:Y:S02]  /*9080*/  SEL R85, R85, RZ, P0 ;  /* 0x000000ff55557207 */ /* 0x000fe40000000000 */
[----:B------:R-:W-:Y:S02]  /*9090*/  LOP3.LUT R91, R91, R6, RZ, 0x3c, !PT ;  /* 0x000000065b5b7212 */ /* 0x000fe400078e3cff */
.L_x_137:
[----:B------:R-:W-:Y:S05]  /*90a0*/  BSYNC B1 ;  /* 0x0000000000017941 */ /* 0x000fea0003800000 */
.L_x_136:
        /* <DEDUP_REMOVED lines=21> */
.L_x_141:
        /* <DEDUP_REMOVED lines=88> */
[----:B------:R-:W-:Y:S02]  /*9780*/  UIADD3 UR4, UPT, UPT, UR43, 0x400, URZ ;  /* 0x000004002b047890 */ /* 0x000fe4000fffe0ff */
[----:B------:R-:W-:Y:S01]  /*9790*/  UIADD3 UR9, UPT, UPT, UR49, 0x80, URZ ;  /* 0x0000008031097890 */ /* 0x000fe2000fffe0ff */
[----:B------:R-:W-:Y:S01]  /*97a0*/  UMOV UR10, UR50 ;  /* 0x00000032000a7c82 */ /* 0x000fe20008000000 */
[----:B------:R-:W-:Y:S02]  /*97b0*/  UMOV UR11, UR36 ;  /* 0x00000024000b7c82 */ /* 0x000fe40008000000 */
[----:B------:R-:W-:Y:S01]  /*97c0*/  MOV R68, UR4 ;  /* 0x0000000400447c02 */ /* 0x000fe20008000f00 */
[----:B------:R-:W-:Y:S03]  /*97d0*/  UIADD3 UR4, UP0, UPT, UR54, 0x680, URZ ;  /* 0x0000068036047890 */ /* 0x000fe6000ff1e0ff */
[----:B------:R-:W-:Y:S01]  /*97e0*/  R2UR UR8, R68 ;  /* 0x00000000440872ca */ /* 0x000fe200000e0000 */
[----:B------:R-:W-:Y:S11]  /*97f0*/  UIADD3.X UR5, UPT, UPT, URZ, UR55, URZ, UP0, !UPT ;  /* 0x00000037ff057290 */ /* 0x000ff600087fe4ff */
[----:B------:R-:W-:Y:S01]  /*9800*/  @!UPT UIADD3 URZ, UPT, UPT, URZ, URZ, URZ ;  /* 0x000000fffffff290 */ /* 0x000fe2000fffe0ff */
[----:B------:R1:W-:Y:S01]  /*9810*/  UTMASTG.3D [UR8], [UR4] ;  /* 0x00000008040073b5 */ /* 0x0003e20008010000 */
[----:B------:R0:W-:Y:S01]  /*9820*/  UTMACMDFLUSH ;  /* 0x00000000000079b7 */ /* 0x0001e20000000000 */
[----:B-1----:R-:W-:Y:S04]  /*9830*/  DEPBAR.LE SB0, 0x1 ;  /* 0x000080400000791a */ /* 0x002fe80000000000 */
.L_x_143:
[----:B------:R-:W-:Y:S05]  /*9840*/  BSYNC.RECONVERGENT B0 ;  /* 0x0000000000007941 */ /* 0x000fea0003800200 */
.L_x_142:
        /* <DEDUP_REMOVED lines=20> */
.L_x_147:
[----:B------:R-:W-:Y:S05]  /*9990*/  BSYNC B0 ;  /* 0x0000000000007941 */ /* 0x000fea0003800000 */
.L_x_146:
        /* <DEDUP_REMOVED lines=13> */
.L_x_145:
[----:B------:R-:W-:Y:S05]  /*9a70*/  BSYNC B1 ;  /* 0x0000000000017941 */ /* 0x000fea0003800000 */
.L_x_144:
        /* <DEDUP_REMOVED lines=21> */
.L_x_149:
        /* <DEDUP_REMOVED lines=97> */
.L_x_151:
[----:B------:R-:W-:Y:S05]  /*a1e0*/  BSYNC.RECONVERGENT B0 ;  /* 0x0000000000007941 */ /* 0x000fea0003800200 */
.L_x_150:
        /* <DEDUP_REMOVED lines=20> */
.L_x_155:
[----:B------:R-:W-:Y:S05]  /*a330*/  BSYNC B0 ;  /* 0x0000000000007941 */ /* 0x000fea0003800000 */
.L_x_154:
        /* <DEDUP_REMOVED lines=13> */
.L_x_153:
[----:B------:R-:W-:Y:S05]  /*a410*/  BSYNC B1 ;  /* 0x0000000000017941 */ /* 0x000fea0003800000 */
.L_x_152:
        /* <DEDUP_REMOVED lines=21> */
.L_x_157:
        /* <DEDUP_REMOVED lines=97> */
.L_x_159:
[----:B------:R-:W-:Y:S05]  /*ab80*/  BSYNC.RECONVERGENT B0 ;  /* 0x0000000000007941 */ /* 0x000fea0003800200 */
.L_x_158:
        /* <DEDUP_REMOVED lines=20> */
.L_x_163:
[----:B------:R-:W-:Y:S05]  /*acd0*/  BSYNC B0 ;  /* 0x0000000000007941 */ /* 0x000fea0003800000 */
.L_x_162:
[----:B------:R-:W-:Y:S11]  /*ace0*/  ISETP.NE.AND P0, PT, R88, RZ, PT ;  /* 0x000000ff5800720c */ /* 0x000ff60003f05270 */
[----:B------:R-:W-:Y:S02]  /*acf0*/  @!UPT UIADD3 URZ, UPT, UPT, URZ, URZ, URZ ;  /* 0x000000fffffff290 */ /* 0x000fe4000fffe0ff */
[----:B-1----:R-:W-:Y:S01]  /*ad00*/  @P0 IADD3 R2, PT, PT, R73, R90, RZ ;  /* 0x0000005a49020210 */ /* 0x002fe20007ffe0ff */
[----:B------:R-:W-:Y:S05]  /*ad10*/  @P0 WARPSYNC.ALL ;  /* 0x0000000000000948 */ /* 0x000fea0003800000 */
[----:B------:R1:W3:Y:S04]  /*ad20*/  @P0 LDSM.16.M88.4 R56, [R85+UR43+0x400] ;  /* 0x0004002b5538083b */ /* 0x0002e80008000200 */
[----:B------:R1:W4:Y:S04]  /*ad30*/  @P0 LDSM.16.M88.4 R52, [R0+0x400] ;  /* 0x000400000034083b */ /* 0x0003280000000200 */
[----:B------:R1:W1:Y:S04]  /*ad40*/  @P0 LDSM.16.M88.4 R48, [R90+0x400] ;  /* 0x000400005a30083b */ /* 0x0002680000000200 */
[----:B------:R1:W1:Y:S02]  /*ad50*/  @P0 LDSM.16.M88.4 R44, [R2+0x400] ;  /* 0x00040000022c083b */ /* 0x0002640000000200 */
.L_x_161:
[----:B------:R-:W-:Y:S05]  /*ad60*/  BSYNC B1 ;  /* 0x0000000000017941 */ /* 0x000fea0003800000 */
.L_x_160:
        /* <DEDUP_REMOVED lines=10> */
[----:B------:R-:W2:Y:S01]  /*ae10*/  LDCU.64 UR6, c[0x4][0x78] ;  /* 0x01000f00ff0677ac */ /* 0x000ea20008000a00 */
[----:B-1----:R-:W1:Y:S01]  /*ae20*/  LDC.64 R2, c[0x4][R3] ;  /* 0x0100000003027b82 */ /* 0x002e620000000a00 */
[----:B------:R-:W3:Y:S01]  /*ae30*/  LDCU.64 UR4, c[0x4][0x10] ;  /* 0x01000200ff0477ac */ /* 0x000ee20008000a00 */
[----:B-----5:R-:W-:Y:S01]  /*ae40*/  MOV R5, UR9 ;  /* 0x0000000900057c02 */ /* 0x020fe20008000f00 */
[----:B------:R-:W-:Y:S01]  /*ae50*/  IMAD.U32 R4, RZ, RZ, UR8 ;  /* 0x00000008ff047e24 */ /* 0x000fe2000f8e00ff */
[----:B--2---:R-:W-:Y:S01]  /*ae60*/  MOV R7, UR7 ;  /* 0x0000000700077c02 */ /* 0x004fe20008000f00 */
[----:B------:R-:W-:Y:S01]  /*ae70*/  IMAD.U32 R6, RZ, RZ, UR6 ;  /* 0x00000006ff067e24 */ /* 0x000fe2000f8e00ff */
[----:B---3--:R-:W-:Y:S01]  /*ae80*/  MOV R11, UR5 ;  /* 0x00000005000b7c02 */ /* 0x008fe20008000f00 */
[----:B------:R-:W-:Y:S02]  /*ae90*/  IMAD.U32 R10, RZ, RZ, UR4 ;  /* 0x00000004ff0a7e24 */ /* 0x000fe4000f8e00ff */
[----:B------:R-:W-:Y:S07]  /*aea0*/  LEPC R20, `(.L_x_165) ;  /* 0x000000001014794e */ /* 0x000fee0000000000 */
[----:B-1--4-:R-:W-:Y:S05]  /*aeb0*/  CALL.ABS.NOINC R2 ;  /* 0x0000000002007343 */ /* 0x012fea0003c00000 */
.L_x_165:
[----:B------:R-:W-:Y:S01]  /*aec0*/  ISETP.NE.AND P0, PT, R75, RZ, PT ;  /* 0x000000ff4b00720c */ /* 0x000fe20003f05270 */
[----:B------:R-:W-:Y:S05]  /*aed0*/  WARPSYNC.ALL ;  /* 0x0000000000007948 */ /* 0x000fea0003800000 */
[----:B------:R-:W-:Y:S01]  /*aee0*/  R2UR UR4, R25 ;  /* 0x00000000190472ca */ /* 0x000fe200000e0000 */
[----:B------:R-:W5:Y:S01]  /*aef0*/  S2UR UR5, SR_CgaCtaId ;  /* 0x00000000000579c3 */ /* 0x000f620000008800 */
[----:B-1-3--:R-:W-:Y:S01]  /*af00*/  LOP3.LUT R0, R56, 0xffffe000, RZ, 0xc0, !PT ;  /* 0xffffe00038007812 */ /* 0x00afe200078ec0ff */
[----:B------:R-:W-:Y:S01]  /*af10*/  BSSY.RECONVERGENT B0, `(.L_x_166) ;  /* 0x000005b000007945 */ /* 0x000fe20003800200 */
[----:B------:R-:W-:Y:S02]  /*af20*/  LOP3.LUT R2, R57, 0xffffe000, RZ, 0xc0, !PT ;  /* 0xffffe00039027812 */ /* 0x000fe400078ec0ff */
[----:B------:R-:W-:Y:S02]  /*af30*/  LOP3.LUT R3, R58, 0xffffe000, RZ, 0xc0, !PT ;  /* 0xffffe0003a037812 */ /* 0x000fe400078ec0ff */
[----:B------:R-:W-:Y:S02]  /*af40*/  LOP3.LUT R20, R59, 0xffffe000, RZ, 0xc0, !PT ;  /* 0xffffe0003b147812 */ /* 0x000fe400078ec0ff */
[----:B----4-:R-:W-:Y:S02]  /*af50*/  LOP3.LUT R21, R52, 0xffffe000, RZ, 0xc0, !PT ;  /* 0xffffe00034157812 */ /* 0x010fe400078ec0ff */
[----:B------:R-:W-:Y:S01]  /*af60*/  LOP3.LUT R26, R53, 0xffffe000, RZ, 0xc0, !PT ;  /* 0xffffe000351a7812 */ /* 0x000fe200078ec0ff */
[----:B------:R-:W1:Y:S01]  /*af70*/  LDTM.16dp128bit.x8 R4, tmem[UR4+0xe0] ;  /* 0x0000e004000479ee */ /* 0x000e620008180000 */
[----:B------:R-:W-:Y:S01]  /*af80*/  R2UR UR4, R82 ;  /* 0x00000000520472ca */ /* 0x000fe200000e0000 */
[----:B------:R-:W-:Y:S01]  /*af90*/  NOP ;  /* 0x0000000000007918 */ /* 0x000fe20000000000 */
[----:B--2---:R-:W-:Y:S02]  /*afa0*/  LOP3.LUT R29, R54, 0xffffe000, RZ, 0xc0, !PT ;  /* 0xffffe000361d7812 */ /* 0x004fe400078ec0ff */
[----:B------:R-:W-:Y:S02]  /*afb0*/  LOP3.LUT R28, R55, 0xffffe000, RZ, 0xc0, !PT ;  /* 0xffffe000371c7812 */ /* 0x000fe400078ec0ff */
[----:B------:R-:W-:Y:S02]  /*afc0*/  LOP3.LUT R31, R48, 0xffffe000, RZ, 0xc0, !PT ;  /* 0xffffe000301f7812 */ /* 0x000fe400078ec0ff */
[----:B------:R-:W-:Y:S02]  /*afd0*/  LOP3.LUT R30, R49, 0xffffe000, RZ, 0xc0, !PT ;  /* 0xffffe000311e7812 */ /* 0x000fe400078ec0ff */
[----:B------:R-:W-:Y:S02]  /*afe0*/  LOP3.LUT R33, R50, 0xffffe000, RZ, 0xc0, !PT ;  /* 0xffffe00032217812 */ /* 0x000fe400078ec0ff */
[----:B------:R-:W-:Y:S01]  /*aff0*/  LOP3.LUT R32, R51, 0xffffe000, RZ, 0xc0, !PT ;  /* 0xffffe00033207812 */ /* 0x000fe200078ec0ff */
[----:B------:R-:W-:Y:S01]  /*b000*/  UIADD3 UR4, UPT, UPT, UR4, 0xd0, URZ ;  /* 0x000000d004047890 */ /* 0x000fe2000fffe0ff */
[----:B------:R-:W-:Y:S02]  /*b010*/  LOP3.LUT R35, R44, 0xffffe000, RZ, 0xc0, !PT ;  /* 0xffffe0002c237812 */ /* 0x000fe400078ec0ff */
[----:B------:R-:W-:Y:S02]  /*b020*/  LOP3.LUT R34, R45, 0xffffe000, RZ, 0xc0, !PT ;  /* 0xffffe0002d227812 */ /* 0x000fe400078ec0ff */
[----:B------:R-:W-:Y:S02]  /*b030*/  LOP3.LUT R37, R46, 0xffffe000, RZ, 0xc0, !PT ;  /* 0xffffe0002e257812 */ /* 0x000fe400078ec0ff */
[----:B------:R-:W-:Y:S01]  /*b040*/  LOP3.LUT R36, R47, 0xffffe000, RZ, 0xc0, !PT ;  /* 0xffffe0002f247812 */ /* 0x000fe200078ec0ff */
[C---:B-1----:R-:W-:Y:S01]  /*b050*/  FMUL R4, R24.reuse, R4 ;  /* 0x0000000418047220 */ /* 0x042fe20000400000 */
[C---:B------:R-:W-:Y:S01]  /*b060*/  FMUL R5, R24.reuse, R5 ;  /* 0x0000000518057220 */ /* 0x040fe20000400000 */
[C---:B------:R-:W-:Y:S01]  /*b070*/  FMUL R6, R24.reuse, R6 ;  /* 0x0000000618067220 */ /* 0x040fe20000400000 */
[C---:B------:R-:W-:Y:S01]  /*b080*/  FMUL R7, R24.reuse, R7 ;  /* 0x0000000718077220 */ /* 0x040fe20000400000 */
[C---:B------:R-:W-:Y:S01]  /*b090*/  FFMA R4, R27.reuse, R0, R4 ;  /* 0x000000001b047223 */ /* 0x040fe20000000004 */
[C---:B------:R-:W-:Y:S01]  /*b0a0*/  FMUL R8, R24.reuse, R8 ;  /* 0x0000000818087220 */ /* 0x040fe20000400000 */
[C---:B------:R-:W-:Y:S01]  /*b0b0*/  FFMA R5, R27.reuse, R2, R5 ;  /* 0x000000021b057223 */ /* 0x040fe20000000005 */
[C---:B------:R-:W-:Y:S01]  /*b0c0*/  FMUL R9, R24.reuse, R9 ;  /* 0x0000000918097220 */ /* 0x040fe20000400000 */
[C---:B------:R-:W-:Y:S01]  /*b0d0*/  FFMA R6, R27.reuse, R3, R6 ;  /* 0x000000031b067223 */ /* 0x040fe20000000006 */
[----:B------:R-:W-:Y:S01]  /*b0e0*/  F2FP.TF32.F32.PACK_B R4, R4 ;  /* 0x00000004ff04723e */ /* 0x000fe200024050ff */
[C---:B------:R-:W-:Y:S01]  /*b0f0*/  FMUL R10, R24.reuse, R10 ;  /* 0x0000000a180a7220 */ /* 0x040fe20000400000 */
[----:B------:R-:W-:Y:S01]  /*b100*/  F2FP.TF32.F32.PACK_B R5, R5 ;  /* 0x00000005ff05723e */ /* 0x000fe200024050ff */
[C---:B------:R-:W-:Y:S01]  /*b110*/  FFMA R7, R27.reuse, R20, R7 ;  /* 0x000000141b077223 */ /* 0x040fe20000000007 */
[C---:B------:R-:W-:Y:S01]  /*b120*/  FMUL R11, R24.reuse, R11 ;  /* 0x0000000b180b7220 */ /* 0x040fe20000400000 */
[----:B-----5:R-:W-:Y:S01]  /*b130*/  UPRMT UR4, UR5, 0x654, UR4 ;  /* 0x0000065405047896 */ /* 0x020fe20008000004 */
[C---:B------:R-:W-:Y:S01]  /*b140*/  FFMA R8, R27.reuse, R21, R8 ;  /* 0x000000151b087223 */ /* 0x040fe20000000008 */
[C---:B------:R-:W-:Y:S01]  /*b150*/  FMUL R12, R24.reuse, R12 ;  /* 0x0000000c180c7220 */ /* 0x040fe20000400000 */
[C---:B------:R-:W-:Y:S01]  /*b160*/  FFMA R9, R27.reuse, R26, R9 ;  /* 0x0000001a1b097223 */ /* 0x040fe20000000009 */
[C---:B------:R-:W-:Y:S01]  /*b170*/  FMUL R13, R24.reuse, R13 ;  /* 0x0000000d180d7220 */ /* 0x040fe20000400000 */
[C---:B------:R-:W-:Y:S01]  /*b180*/  FFMA R10, R27.reuse, R29, R10 ;  /* 0x0000001d1b0a7223 */ /* 0x040fe2000000000a */
[C---:B------:R-:W-:Y:S01]  /*b190*/  FMUL R14, R24.reuse, R14 ;  /* 0x0000000e180e7220 */ /* 0x040fe20000400000 */
[C---:B------:R-:W-:Y:S01]  /*b1a0*/  FFMA R11, R27.reuse, R28, R11 ;  /* 0x0000001c1b0b7223 */ /* 0x040fe2000000000b */
[C---:B------:R-:W-:Y:S01]  /*b1b0*/  FMUL R15, R24.reuse, R15 ;  /* 0x0000000f180f7220 */ /* 0x040fe20000400000 */
[----:B------:R-:W-:Y:S01]  /*b1c0*/  F2FP.TF32.F32.PACK_B R6, R6 ;  /* 0x00000006ff06723e */ /* 0x000fe200024050ff */
[C---:B------:R-:W-:Y:S01]  /*b1d0*/  FFMA R12, R27.reuse, R31, R12 ;  /* 0x0000001f1b0c7223 */ /* 0x040fe2000000000c */
[----:B------:R-:W-:Y:S01]  /*b1e0*/  F2FP.TF32.F32.PACK_B R7, R7 ;  /* 0x00000007ff07723e */ /* 0x000fe200024050ff */
[C---:B------:R-:W-:Y:S01]  /*b1f0*/  FMUL R16, R24.reuse, R16 ;  /* 0x0000001018107220 */ /* 0x040fe20000400000 */
[C---:B------:R-:W-:Y:S01]  /*b200*/  FFMA R13, R27.reuse, R30, R13 ;  /* 0x0000001e1b0d7223 */ /* 0x040fe2000000000d */
[C---:B------:R-:W-:Y:S01]  /*b210*/  FMUL R17, R24.reuse, R17 ;  /* 0x0000001118117220 */ /* 0x040fe20000400000 */
[C---:B------:R-:W-:Y:S01]  /*b220*/  FFMA R14, R27.reuse, R33, R14 ;  /* 0x000000211b0e7223 */ /* 0x040fe2000000000e */
[C---:B------:R-:W-:Y:S01]  /*b230*/  FMUL R18, R24.reuse, R18 ;  /* 0x0000001218127220 */ /* 0x040fe20000400000 */
[C---:B------:R-:W-:Y:S01]  /*b240*/  FFMA R15, R27.reuse, R32, R15 ;  /* 0x000000201b0f7223 */ /* 0x040fe2000000000f */
[----:B------:R-:W-:Y:S01]  /*b250*/  FMUL R19, R24, R19 ;  /* 0x0000001318137220 */ /* 0x000fe20000400000 */
[----:B------:R-:W-:Y:S01]  /*b260*/  F2FP.TF32.F32.PACK_B R8, R8 ;  /* 0x00000008ff08723e */ /* 0x000fe200024050ff */
[C---:B------:R-:W-:Y:S01]  /*b270*/  FFMA R16, R27.reuse, R35, R16 ;  /* 0x000000231b107223 */ /* 0x040fe20000000010 */
[----:B------:R-:W-:Y:S01]  /*b280*/  F2FP.TF32.F32.PACK_B R9, R9 ;  /* 0x00000009ff09723e */ /* 0x000fe200024050ff */
[----:B------:R-:W-:Y:S01]  /*b290*/  SYNCS.ARRIVE.TRANS64.RED.A1T0 RZ, [UR4], RZ ;  /* 0x000000ffffff79a7 */ /* 0x000fe20008100404 */
[----:B------:R1:W-:Y:S01]  /*b2a0*/  STSM.16.M88.4 [R81+0x6400], R4 ;  /* 0x0064000451007844 */ /* 0x0003e20000000200 */
[----:B------:R-:W-:Y:S01]  /*b2b0*/  F2FP.TF32.F32.PACK_B R10, R10 ;  /* 0x0000000aff0a723e */ /* 0x000fe200024050ff */
[C---:B------:R-:W-:Y:S01]  /*b2c0*/  FFMA R17, R27.reuse, R34, R17 ;  /* 0x000000221b117223 */ /* 0x040fe20000000011 */
[----:B------:R-:W-:Y:S01]  /*b2d0*/  F2FP.TF32.F32.PACK_B R11, R11 ;  /* 0x0000000bff0b723e */ /* 0x000fe200024050ff */
[C---:B------:R-:W-:Y:S01]  /*b2e0*/  FFMA R18, R27.reuse, R37, R18 ;  /* 0x000000251b127223 */ /* 0x040fe20000000012 */
[----:B------:R-:W-:Y:S01]  /*b2f0*/  FFMA R19, R27, R36, R19 ;  /* 0x000000241b137223 */ /* 0x000fe20000000013 */
[----:B------:R-:W-:Y:S02]  /*b300*/  F2FP.TF32.F32.PACK_B R12, R12 ;  /* 0x0000000cff0c723e */ /* 0x000fe400024050ff */
[----:B------:R1:W-:Y:S01]  /*b310*/  STSM.16.M88.4 [R80+0x6400], R8 ;  /* 0x0064000850007844 */ /* 0x0003e20000000200 */
[----:B------:R-:W-:Y:S02]  /*b320*/  F2FP.TF32.F32.PACK_B R13, R13 ;  /* 0x0000000dff0d723e */ /* 0x000fe400024050ff */
[----:B------:R-:W-:Y:S02]  /*b330*/  F2FP.TF32.F32.PACK_B R14, R14 ;  /* 0x0000000eff0e723e */ /* 0x000fe400024050ff */
        /* <DEDUP_REMOVED lines=23> */
[----:B--2---:R-:W-:Y:S04]  /*b4b0*/  DEPBAR.LE SB0, 0x1 ;  /* 0x000080400000791a */ /* 0x004fe80000000000 */
.L_x_167:
[----:B------:R-:W-:Y:S05]  /*b4c0*/  BSYNC.RECONVERGENT B0 ;  /* 0x0000000000007941 */ /* 0x000fea0003800200 */
.L_x_166:
[----:B------:R-:W-:Y:S01]  /*b4d0*/  BAR.SYNC.DEFER_BLOCKING 0x1, 0x80 ;  /* 0x0042000000007b1d */ /* 0x000fe20000010000 */
[----:B------:R-:W-:Y:S01]  /*b4e0*/  UISETP.NE.AND UP0, UPT, UR52, -0x8, UPT ;  /* 0xfffffff83400788c */ /* 0x000fe2000bf05270 */
[----:B------:R-:W-:Y:S08]  /*b4f0*/  IADD3 R0, PT, PT, R22, 0x1, RZ ;  /* 0x0000000116007810 */ /* 0x000ff00007ffe0ff */
[----:B------:R-:W-:Y:S05]  /*b500*/  BRA.U !UP0, `(.L_x_168) ;  /* 0x0000000108247547 */ /* 0x000fea000b800000 */
[----:B------:R-:W-:Y:S01]  /*b510*/  ISETP.NE.AND P0, PT, R79, RZ, PT ;  /* 0x000000ff4f00720c */ /* 0x000fe20003f05270 */
[----:B------:R-:W-:Y:S01]  /*b520*/  IMAD.U32 R2, RZ, RZ, UR47 ;  /* 0x0000002fff027e24 */ /* 0x000fe2000f8e00ff */
[----:B------:R-:W-:Y:S04]  /*b530*/  UIADD3 UR4, UPT, UPT, UR47, 0x1, URZ ;  /* 0x000000012f047890 */ /* 0x000fe8000fffe0ff */
[----:B------:R-:W-:Y:S04]  /*b540*/  UISETP.NE.AND UP0, UPT, UR4, 0x4, UPT ;  /* 0x000000040400788c */ /* 0x000fe8000bf05270 */
[----:B------:R-:W-:Y:S03]  /*b550*/  USEL UR47, UR4, URZ, UP0 ;  /* 0x000000ff042f7287 */ /* 0x000fe60008000000 */
[----:B------:R-:W-:Y:S05]  /*b560*/  @P0 LEA R2, R2, UR43, 0x3 ;  /* 0x0000002b02020c11 */ /* 0x000fea000f8e18ff */
[----:B------:R-:W-:Y:S05]  /*b570*/  @P0 VIADD R2, R2, 0x60 ;  /* 0x0000006002020836 */ /* 0x000fea0000000000 */
[----:B------:R-:W-:Y:S04]  /*b580*/  @P0 PRMT R2, R89, 0x654, R2 ;  /* 0x0000065459020816 */ /* 0x000fe80000000002 */
[----:B------:R2:W-:Y:S03]  /*b590*/  @P0 SYNCS.ARRIVE.TRANS64.RED.A1T0 RZ, [R2+URZ], RZ ;  /* 0x000000ff02ff09a7 */ /* 0x0005e600081004ff */
.L_x_168:
[----:B------:R-:W-:Y:S01]  /*b5a0*/  R2UR UR6, R78 ;  /* 0x000000004e0672ca */ /* 0x000fe200000e0000 */
[----:B------:R-:W-:Y:S01]  /*b5b0*/  UIADD3 UR52, UPT, UPT, UR52, 0x8, URZ ;  /* 0x0000000834347890 */ /* 0x000fe2000fffe0ff */
[----:B------:R-:W-:Y:S01]  /*b5c0*/  R2UR UR5, R65 ;  /* 0x00000000410572ca */ /* 0x000fe200000e0000 */
[----:B------:R-:W-:Y:S01]  /*b5d0*/  UMOV UR36, UR63 ;  /* 0x0000003f00247c82 */ /* 0x000fe20008000000 */
[----:B------:R-:W-:Y:S02]  /*b5e0*/  R2UR UR4, R66 ;  /* 0x00000000420472ca */ /* 0x000fe400000e0000 */
[----:B------:R-:W-:Y:S02]  /*b5f0*/  ISETP.NE.AND P0, PT, R70, 0x2, PT ;  /* 0x000000024600780c */ /* 0x000fe40003f05270 */
[----:B------:R-:W-:Y:S02]  /*b600*/  ISETP.NE.AND P1, PT, R0, 0x4, PT ;  /* 0x000000040000780c */ /* 0x000fe40003f25270 */
[----:B--2---:R-:W-:Y:S02]  /*b610*/  SEL R2, RZ, 0x1, P0 ;  /* 0x00000001ff027807 */ /* 0x004fe40000000000 */
[----:B------:R-:W-:Y:S01]  /*b620*/  SEL R3, RZ, 0x1, P1 ;  /* 0x00000001ff037807 */ /* 0x000fe20000800000 */
[----:B------:R-:W-:Y:S01]  /*b630*/  UISETP.NE.AND UP0, UPT, UR6, URZ, UPT ;  /* 0x000000ff0600728c */ /* 0x000fe2000bf05270 */
[----:B------:R-:W-:Y:S01]  /*b640*/  LOP3.LUT R71, R71, R2, RZ, 0x3c, !PT ;  /* 0x0000000247477212 */ /* 0x000fe200078e3cff */
[----:B------:R-:W-:Y:S01]  /*b650*/  UIADD3 UR20, UPT, UPT, UR37, UR5, URZ ;  /* 0x0000000525147290 */ /* 0x000fe2000fffe0ff */
[----:B------:R-:W-:Y:S01]  /*b660*/  LOP3.LUT R72, R72, R3, RZ, 0x3c, !PT ;  /* 0x0000000348487212 */ /* 0x000fe200078e3cff */
[----:B------:R-:W-:Y:S01]  /*b670*/  UIADD3 UR16, UPT, UPT, UR38, UR4, URZ ;  /* 0x0000000426107290 */ /* 0x000fe2000fffe0ff */
[----:B------:R-:W-:Y:S02]  /*b680*/  SEL R70, R70, RZ, P0 ;  /* 0x000000ff46467207 */ /* 0x000fe40000000000 */
[----:B------:R-:W-:Y:S02]  /*b690*/  SEL R22, R0, RZ, P1 ;  /* 0x000000ff00167207 */ /* 0x000fe40000800000 */
[----:B------:R-:W-:Y:S07]  /*b6a0*/  BRA.U UP0, `(.L_x_169) ;  /* 0xffffffa100f07547 */ /* 0x000fee000b83ffff */
[----:B------:R-:W-:-:S13]  /*b6b0*/  R2UR UR4, R67 ;  /* 0x00000000430472ca */ /* 0x000fda00000e0000 */
[----:B------:R-:W-:-:S09]  /*b6c0*/  UISETP.NE.AND UP0, UPT, UR4, URZ, UPT ;  /* 0x000000ff0400728c */ /* 0x000fd2000bf05270 */
[----:B------:R-:W-:Y:S05]  /*b6d0*/  BRA.U !UP0, `(.L_x_170) ;  /* 0x0000000108487547 */ /* 0x000fea000b800000 */
[----:B------:R-:W2:Y:S02]  /*b6e0*/  LDCU.64 UR4, c[0x0][0x890] ;  /* 0x00011200ff0477ac */ /* 0x000ea40008000a00 */
[----:B--2---:R-:W-:-:S04]  /*b6f0*/  UISETP.NE.U32.AND UP0, UPT, UR4, URZ, UPT ;  /* 0x000000ff0400728c */ /* 0x004fc8000bf05070 */
[----:B------:R-:W-:-:S09]  /*b700*/  UISETP.NE.AND.EX UP0, UPT, UR5, URZ, UPT, UP0 ;  /* 0x000000ff0500728c */ /* 0x000fd2000bf05300 */
[----:B------:R-:W-:Y:S05]  /*b710*/  BRA.U UP0, `(.L_x_171) ;  /* 0x00000001000c7547 */ /* 0x000fea000b800000 */
[----:B------:R-:W-:-:S13]  /*b720*/  FSETP.NEU.AND P0, PT, R27, RZ, PT ;  /* 0x000000ff1b00720b */ /* 0x000fda0003f0d000 */
[----:B------:R-:W-:Y:S05]  /*b730*/  @!P0 EXIT ;  /* 0x000000000000894d */ /* 0x000fea0003800000 */
[----:B------:R-:W-:Y:S05]  /*b740*/  BRA `(.L_x_170) ;  /* 0x00000000002c7947 */ /* 0x000fea0003800000 */
.L_x_171:
[----:B------:R-:W-:Y:S01]  /*b750*/  ISETP.NE.AND P0, PT, R69, RZ, PT ;  /* 0x000000ff4500720c */ /* 0x000fe20003f05270 */
[----:B------:R-:W-:-:S12]  /*b760*/  BSSY.RECONVERGENT B0, `(.L_x_170) ;  /* 0x0000009000007945 */ /* 0x000fd80003800200 */
[----:B------:R-:W-:Y:S05]  /*b770*/  @P0 BRA `(.L_x_172) ;  /* 0x0000000000140947 */ /* 0x000fea0003800000 */
[----:B------:R-:W2:Y:S02]  /*b780*/  LDCU.64 UR4, c[0x0][0x888] ;  /* 0x00011100ff0477ac */ /* 0x000ea40008000a00 */
[----:B--2---:R-:W-:-:S04]  /*b790*/  ISETP.NE.U32.AND P0, PT, RZ, UR4, PT ;  /* 0x00000004ff007c0c */ /* 0x004fc8000bf05070 */
[----:B------:R-:W-:-:S13]  /*b7a0*/  ISETP.NE.AND.EX P0, PT, RZ, UR5, PT, P0 ;  /* 0x00000005ff007c0c */ /* 0x000fda000bf05300 */
[----:B------:R-:W-:Y:S05]  /*b7b0*/  @!P0 EXIT ;  /* 0x000000000000894d */ /* 0x000fea0003800000 */
[----:B------:R-:W-:Y:S05]  /*b7c0*/  BRA `(.L_x_173) ;  /* 0x0000000000087947 */ /* 0x000fea0003800000 */
.L_x_172:
[----:B------:R-:W-:-:S13]  /*b7d0*/  FSETP.NEU.AND P0, PT, R27, RZ, PT ;  /* 0x000000ff1b00720b */ /* 0x000fda0003f0d000 */
[----:B------:R-:W-:Y:S05]  /*b7e0*/  @!P0 EXIT ;  /* 0x000000000000894d */ /* 0x000fea0003800000 */
.L_x_173:
[----:B------:R-:W-:Y:S05]  /*b7f0*/  BSYNC.RECONVERGENT B0 ;  /* 0x0000000000007941 */ /* 0x000fea0003800200 */
.L_x_170:
[----:B------:R-:W2:Y:S01]  /*b800*/  S2UR UR5, SR_CgaCtaId ;  /* 0x00000000000579c3 */ /* 0x000ea20000008800 */
[----:B------:R-:W-:Y:S01]  /*b810*/  ULEA UR4, UR47, UR43, 0x3 ;  /* 0x0000002b2f047291 */ /* 0x000fe2000f8e18ff */
[----:B------:R-:W-:-:S04]  /*b820*/  DEPBAR.LE SB0, 0x0 ;  /* 0x000080000000791a */ /* 0x000fc80000000000 */
[----:B------:R-:W-:-:S04]  /*b830*/  UIADD3 UR4, UPT, UPT, UR4, 0x60, URZ ;  /* 0x0000006004047890 */ /* 0x000fc8000fffe0ff */
[----:B--2---:R-:W-:-:S09]  /*b840*/  UPRMT UR4, UR5, 0x654, UR4 ;  /* 0x0000065405047896 */ /* 0x004fd20008000004 */
[----:B------:R-:W-:Y:S01]  /*b850*/  SYNCS.ARRIVE.TRANS64.RED.A1T0 RZ, [UR4], RZ ;  /* 0x000000ffffff79a7 */ /* 0x000fe20008100404 */
[----:B------:R-:W-:Y:S05]  /*b860*/  EXIT ;  /* 0x000000000000794d */ /* 0x000fea0003800000 */
.L_x_24:
[----:B-1----:R1:W3:Y:S02]  /*b870*/  SYNCS.PHASECHK.TRANS64.TRYWAIT P0, [R0+URZ+0x100], R3 ;  /* 0x00010003000075a7 */ /* 0x0022e400080011ff */
[----:B---3--:R-:W-:Y:S05]  /*b880*/  @!P0 NANOSLEEP.SYNCS 0x989680 ;  /* 0x009896800000895d */ /* 0x008fea0003900000 */
[----:B------:R-:W3:Y:S02]  /*b890*/  @!P0 SYNCS.PHASECHK.TRANS64 P0, [R0+URZ+0x100], R3 ;  /* 0x00010003000085a7 */ /* 0x000ee400080010ff */
[----:B---3--:R-:W-:Y:S05]  /*b8a0*/  @!P0 BRA `(.L_x_24) ;  /* 0xfffffffc00f08947 */ /* 0x008fea000383ffff */
[----:B------:R-:W-:Y:S05]  /*b8b0*/  BRA `(.L_x_174) ;  /* 0xffffff6000687947 */ /* 0x000fea000383ffff */
.L_x_27:
[----:B-1----:R-:W-:-:S07]  /*b8c0*/  MOV R0, UR33 ;  /* 0x0000002100007c02 */ /* 0x002fce0008000f00 */
.L_x_175:
[----:B-1----:R1:W3:Y:S02]  /*b8d0*/  SYNCS.PHASECHK.TRANS64.TRYWAIT P0, [R0+URZ+0x20], R3 ;  /* 0x00002003000075a7 */ /* 0x0022e400080011ff */
[----:B---3--:R-:W-:Y:S05]  /*b8e0*/  @!P0 NANOSLEEP.SYNCS 0x989680 ;  /* 0x009896800000895d */ /* 0x008fea0003900000 */
[----:B------:R-:W3:Y:S02]  /*b8f0*/  @!P0 SYNCS.PHASECHK.TRANS64 P0, [R0+URZ+0x20], R3 ;  /* 0x00002003000085a7 */ /* 0x000ee400080010ff */
[----:B---3--:R-:W-:Y:S05]  /*b900*/  @!P0 BRA `(.L_x_175) ;  /* 0xfffffffc00f08947 */ /* 0x008fea000383ffff */
[----:B------:R-:W-:Y:S05]  /*b910*/  BRA `(.L_x_26) ;  /* 0xffffff6000ac7947 */ /* 0x000fea000383ffff */
.L_x_34:
[----:B-1----:R-:W-:-:S07]  /*b920*/  MOV R0, UR17 ;  /* 0x0000001100007c02 */ /* 0x002fce0008000f00 */
.L_x_176:
[----:B-1----:R1:W3:Y:S02]  /*b930*/  SYNCS.PHASECHK.TRANS64.TRYWAIT P0, [R0+URZ+0x20], R3 ;  /* 0x00002003000075a7 */ /* 0x0022e400080011ff */
[----:B---3--:R-:W-:Y:S05]  /*b940*/  @!P0 NANOSLEEP.SYNCS 0x989680 ;  /* 0x009896800000895d */ /* 0x008fea0003900000 */
[----:B------:R-:W3:Y:S02]  /*b950*/  @!P0 SYNCS.PHASECHK.TRANS64 P0, [R0+URZ+0x20], R3 ;  /* 0x00002003000085a7 */ /* 0x000ee400080010ff */
[----:B---3--:R-:W-:Y:S05]  /*b960*/  @!P0 BRA `(.L_x_176) ;  /* 0xfffffffc00f08947 */ /* 0x008fea000383ffff */
[----:B------:R-:W-:Y:S05]  /*b970*/  BRA `(.L_x_33) ;  /* 0xffffff6400747947 */ /* 0x000fea000383ffff */
.L_x_39:
[----:B-1----:R1:W3:Y:S02]  /*b980*/  SYNCS.PHASECHK.TRANS64.TRYWAIT P0, [R3+URZ+0x90], R0 ;  /* 0x00009000030075a7 */ /* 0x0022e400080011ff */
[----:B---3--:R-:W-:Y:S05]  /*b990*/  @!P0 NANOSLEEP.SYNCS 0x989680 ;  /* 0x009896800000895d */ /* 0x008fea0003900000 */
[----:B------:R-:W3:Y:S02]  /*b9a0*/  @!P0 SYNCS.PHASECHK.TRANS64 P0, [R3+URZ+0x90], R0 ;  /* 0x00009000030085a7 */ /* 0x000ee400080010ff */
[----:B---3--:R-:W-:Y:S05]  /*b9b0*/  @!P0 BRA `(.L_x_39) ;  /* 0xfffffffc00f08947 */ /* 0x008fea000383ffff */
[----:B------:R-:W-:Y:S05]  /*b9c0*/  BRA `(.L_x_177) ;  /* 0xffffff6800147947 */ /* 0x000fea000383ffff */
.L_x_43:
[----:B-1----:R-:W-:-:S07]  /*b9d0*/  MOV R0, UR4 ;  /* 0x0000000400007c02 */ /* 0x002fce0008000f00 */
.L_x_178:
[----:B-1----:R1:W3:Y:S02]  /*b9e0*/  SYNCS.PHASECHK.TRANS64.TRYWAIT P0, [R0+URZ], R3 ;  /* 0x00000003000075a7 */ /* 0x0022e400080011ff */
[----:B---3--:R-:W-:Y:S05]  /*b9f0*/  @!P0 NANOSLEEP.SYNCS 0x989680 ;  /* 0x009896800000895d */ /* 0x008fea0003900000 */
[----:B------:R-:W3:Y:S02]  /*ba00*/  @!P0 SYNCS.PHASECHK.TRANS64 P0, [R0+URZ], R3 ;  /* 0x00000003000085a7 */ /* 0x000ee400080010ff */
[----:B---3--:R-:W-:Y:S05]  /*ba10*/  @!P0 BRA `(.L_x_178) ;  /* 0xfffffffc00f08947 */ /* 0x008fea000383ffff */
[----:B------:R-:W-:Y:S05]  /*ba20*/  BRA `(.L_x_179) ;  /* 0xffffff6c00c07947 */ /* 0x000fea000383ffff */
.L_x_44:
[----:B------:R-:W-:-:S07]  /*ba30*/  MOV R0, UR5 ;  /* 0x0000000500007c02 */ /* 0x000fce0008000f00 */
.L_x_180:
[----:B-1----:R1:W3:Y:S02]  /*ba40*/  SYNCS.PHASECHK.TRANS64.TRYWAIT P0, [R0+URZ], R3 ;  /* 0x00000003000075a7 */ /* 0x0022e400080011ff */
[----:B---3--:R-:W-:Y:S05]  /*ba50*/  @!P0 NANOSLEEP.SYNCS 0x989680 ;  /* 0x009896800000895d */ /* 0x008fea0003900000 */
[----:B------:R-:W3:Y:S02]  /*ba60*/  @!P0 SYNCS.PHASECHK.TRANS64 P0, [R0+URZ], R3 ;  /* 0x00000003000085a7 */ /* 0x000ee400080010ff */
[----:B---3--:R-:W-:Y:S05]  /*ba70*/  @!P0 BRA `(.L_x_180) ;  /* 0xfffffffc00f08947 */ /* 0x008fea000383ffff */
[----:B------:R-:W-:Y:S05]  /*ba80*/  BRA `(.L_x_181) ;  /* 0xffffff6c00cc7947 */ /* 0x000fea000383ffff */
.L_x_45:
[----:B------:R-:W-:-:S07]  /*ba90*/  MOV R0, UR5 ;  /* 0x0000000500007c02 */ /* 0x000fce0008000f00 */
.L_x_182:
[----:B-1----:R1:W3:Y:S02]  /*baa0*/  SYNCS.PHASECHK.TRANS64.TRYWAIT P0, [R0+URZ], R3 ;  /* 0x00000003000075a7 */ /* 0x0022e400080011ff */
[----:B---3--:R-:W-:Y:S05]  /*bab0*/  @!P0 NANOSLEEP.SYNCS 0x989680 ;  /* 0x009896800000895d */ /* 0x008fea0003900000 */
[----:B------:R-:W3:Y:S02]  /*bac0*/  @!P0 SYNCS.PHASECHK.TRANS64 P0, [R0+URZ], R3 ;  /* 0x00000003000085a7 */ /* 0x000ee400080010ff */
[----:B---3--:R-:W-:Y:S05]  /*bad0*/  @!P0 BRA `(.L_x_182) ;  /* 0xfffffffc00f08947 */ /* 0x008fea000383ffff */
[----:B------:R-:W-:Y:S05]  /*bae0*/  BRA `(.L_x_183) ;  /* 0xffffff6c00d87947 */ /* 0x000fea000383ffff */
.L_x_48:
[----:B--2---:R2:W3:Y:S02]  /*baf0*/  SYNCS.PHASECHK.TRANS64.TRYWAIT P0, [R2+URZ+0xf0], R5 ;  /* 0x0000f005020075a7 */ /* 0x0044e400080011ff */
[----:B---3--:R-:W-:Y:S05]  /*bb00*/  @!P0 NANOSLEEP.SYNCS 0x989680 ;  /* 0x009896800000895d */ /* 0x008fea0003900000 */
[----:B------:R-:W3:Y:S02]  /*bb10*/  @!P0 SYNCS.PHASECHK.TRANS64 P0, [R2+URZ+0xf0], R5 ;  /* 0x0000f005020085a7 */ /* 0x000ee400080010ff */
[----:B---3--:R-:W-:Y:S05]  /*bb20*/  @!P0 BRA `(.L_x_48) ;  /* 0xfffffffc00f08947 */ /* 0x008fea000383ffff */
[----:B------:R-:W-:Y:S05]  /*bb30*/  BRA `(.L_x_184) ;  /* 0xffffff70003c7947 */ /* 0x000fea000383ffff */
.L_x_49:
[----:B------:R-:W-:-:S07]  /*bb40*/  MOV R2, UR4 ;  /* 0x0000000400027c02 */ /* 0x000fce0008000f00 */
.L_x_185:
[----:B--2---:R2:W3:Y:S02]  /*bb50*/  SYNCS.PHASECHK.TRANS64.TRYWAIT P0, [R2+URZ+0xa0], R5 ;  /* 0x0000a005020075a7 */ /* 0x0044e400080011ff */
[----:B---3--:R-:W-:Y:S05]  /*bb60*/  @!P0 NANOSLEEP.SYNCS 0x989680 ;  /* 0x009896800000895d */ /* 0x008fea0003900000 */
[----:B------:R-:W3:Y:S02]  /*bb70*/  @!P0 SYNCS.PHASECHK.TRANS64 P0, [R2+URZ+0xa0], R5 ;  /* 0x0000a005020085a7 */ /* 0x000ee400080010ff */
[----:B---3--:R-:W-:Y:S05]  /*bb80*/  @!P0 BRA `(.L_x_185) ;  /* 0xfffffffc00f08947 */ /* 0x008fea000383ffff */
[----:B------:R-:W-:Y:S05]  /*bb90*/  BRA `(.L_x_186) ;  /* 0xffffff70004c7947 */ /* 0x000fea000383ffff */
.L_x_50:
[----:B--2---:R2:W3:Y:S02]  /*bba0*/  SYNCS.PHASECHK.TRANS64.TRYWAIT P1, [R2+URZ+0x90], R5 ;  /* 0x00009005020075a7 */ /* 0x0044e400080211ff */
[----:B---3--:R-:W-:Y:S05]  /*bbb0*/  @!P1 NANOSLEEP.SYNCS 0x989680 ;  /* 0x009896800000995d */ /* 0x008fea0003900000 */
[----:B------:R-:W3:Y:S02]  /*bbc0*/  @!P1 SYNCS.PHASECHK.TRANS64 P1, [R2+URZ+0x90], R5 ;  /* 0x00009005020095a7 */ /* 0x000ee400080210ff */
[----:B---3--:R-:W-:Y:S05]  /*bbd0*/  @!P1 BRA `(.L_x_50) ;  /* 0xfffffffc00f09947 */ /* 0x008fea000383ffff */
[----:B------:R-:W-:Y:S05]  /*bbe0*/  BRA `(.L_x_187) ;  /* 0xffffff70007c7947 */ /* 0x000fea000383ffff */
.L_x_53:
[----:B------:R-:W-:-:S07]  /*bbf0*/  MOV R0, UR4 ;  /* 0x0000000400007c02 */ /* 0x000fce0008000f00 */
.L_x_188:
[----:B--2---:R2:W3:Y:S02]  /*bc00*/  SYNCS.PHASECHK.TRANS64.TRYWAIT P0, [R0+URZ+0xa0], R3 ;  /* 0x0000a003000075a7 */ /* 0x0044e400080011ff */
[----:B---3--:R-:W-:Y:S05]  /*bc10*/  @!P0 NANOSLEEP.SYNCS 0x989680 ;  /* 0x009896800000895d */ /* 0x008fea0003900000 */
[----:B------:R-:W3:Y:S02]  /*bc20*/  @!P0 SYNCS.PHASECHK.TRANS64 P0, [R0+URZ+0xa0], R3 ;  /* 0x0000a003000085a7 */ /* 0x000ee400080010ff */
[----:B---3--:R-:W-:Y:S05]  /*bc30*/  @!P0 BRA `(.L_x_188) ;  /* 0xfffffffc00f08947 */ /* 0x008fea000383ffff */
[----:B------:R-:W-:Y:S05]  /*bc40*/  BRA `(.L_x_52) ;  /* 0xffffff7000d07947 */ /* 0x000fea000383ffff */
.L_x_60:
[----:B-1----:R1:W2:Y:S02]  /*bc50*/  SYNCS.PHASECHK.TRANS64.TRYWAIT P1, [R0+URZ+0x90], R5 ;  /* 0x00009005000075a7 */ /* 0x0022a400080211ff */
[----:B--2---:R-:W-:Y:S05]  /*bc60*/  @!P1 NANOSLEEP.SYNCS 0x989680 ;  /* 0x009896800000995d */ /* 0x004fea0003900000 */
[----:B------:R-:W2:Y:S02]  /*bc70*/  @!P1 SYNCS.PHASECHK.TRANS64 P1, [R0+URZ+0x90], R5 ;  /* 0x00009005000095a7 */ /* 0x000ea400080210ff */
[----:B--2---:R-:W-:Y:S05]  /*bc80*/  @!P1 BRA `(.L_x_60) ;  /* 0xfffffffc00f09947 */ /* 0x004fea000383ffff */
[----:B------:R-:W-:Y:S05]  /*bc90*/  BRA `(.L_x_189) ;  /* 0xffffff7800487947 */ /* 0x000fea000383ffff */
.L_x_61:
[----:B------:R-:W-:-:S07]  /*bca0*/  MOV R3, UR31 ;  /* 0x0000001f00037c02 */ /* 0x000fce0008000f00 */
.L_x_190:
[----:B-1----:R1:W2:Y:S02]  /*bcb0*/  SYNCS.PHASECHK.TRANS64.TRYWAIT P0, [R3+URZ+0xd0], R0 ;  /* 0x0000d000030075a7 */ /* 0x0022a400080011ff */
[----:B--2---:R-:W-:Y:S05]  /*bcc0*/  @!P0 NANOSLEEP.SYNCS 0x989680 ;  /* 0x009896800000895d */ /* 0x004fea0003900000 */
[----:B------:R-:W2:Y:S02]  /*bcd0*/  @!P0 SYNCS.PHASECHK.TRANS64 P0, [R3+URZ+0xd0], R0 ;  /* 0x0000d000030085a7 */ /* 0x000ea400080010ff */
[----:B--2---:R-:W-:Y:S05]  /*bce0*/  @!P0 BRA `(.L_x_190) ;  /* 0xfffffffc00f08947 */ /* 0x004fea000383ffff */
[----:B------:R-:W-:Y:S05]  /*bcf0*/  BRA `(.L_x_191) ;  /* 0xffffff7800987947 */ /* 0x000fea000383ffff */
.L_x_64:
[----:B------:R-:W-:Y:S07]  /*bd00*/  MOV R0, UR5 ;  /* 0x0000000500007c02 */ /* 0x000fee0008000f00 */
.L_x_192:
[----:B-1----:R1:W2:Y:S02]  /*bd10*/  SYNCS.PHASECHK.TRANS64.TRYWAIT P0, [R0+URZ], R3 ;  /* 0x00000003000075a7 */ /* 0x0022a400080011ff */
[----:B--2---:R-:W-:Y:S05]  /*bd20*/  @!P0 NANOSLEEP.SYNCS 0x989680 ;  /* 0x009896800000895d */ /* 0x004fea0003900000 */
[----:B------:R-:W2:Y:S02]  /*bd30*/  @!P0 SYNCS.PHASECHK.TRANS64 P0, [R0+URZ], R3 ;  /* 0x00000003000085a7 */ /* 0x000ea400080010ff */
[----:B--2---:R-:W-:Y:S05]  /*bd40*/  @!P0 BRA `(.L_x_192) ;  /* 0xfffffffc00f08947 */ /* 0x004fea000383ffff */
[----:B------:R-:W-:Y:S05]  /*bd50*/  BRA `(.L_x_63) ;  /* 0xffffff7800b47947 */ /* 0x000fea000383ffff */
.L_x_67:
[----:B------:R-:W-:-:S07]  /*bd60*/  MOV R0, UR4 ;  /* 0x0000000400007c02 */ /* 0x000fce0008000f00 */
.L_x_193:
[----:B--2---:R2:W4:Y:S02]  /*bd70*/  SYNCS.PHASECHK.TRANS64.TRYWAIT P0, [R0+URZ], R3 ;  /* 0x00000003000075a7 */ /* 0x00452400080011ff */
[----:B----4-:R-:W-:Y:S05]  /*bd80*/  @!P0 NANOSLEEP.SYNCS 0x989680 ;  /* 0x009896800000895d */ /* 0x010fea0003900000 */
[----:B------:R-:W4:Y:S02]  /*bd90*/  @!P0 SYNCS.PHASECHK.TRANS64 P0, [R0+URZ], R3 ;  /* 0x00000003000085a7 */ /* 0x000f2400080010ff */
[----:B----4-:R-:W-:Y:S05]  /*bda0*/  @!P0 BRA `(.L_x_193) ;  /* 0xfffffffc00f08947 */ /* 0x010fea000383ffff */
[----:B------:R-:W-:Y:S05]  /*bdb0*/  BRA `(.L_x_194) ;  /* 0xffffff7c00907947 */ /* 0x000fea000383ffff */
.L_x_68:
[----:B------:R-:W-:-:S07]  /*bdc0*/  MOV R0, UR5 ;  /* 0x0000000500007c02 */ /* 0x000fce0008000f00 */
.L_x_195:
[----:B-1----:R1:W2:Y:S02]  /*bdd0*/  SYNCS.PHASECHK.TRANS64.TRYWAIT P0, [R0+URZ], R3 ;  /* 0x00000003000075a7 */ /* 0x0022a400080011ff */
[----:B--2---:R-:W-:Y:S05]  /*bde0*/  @!P0 NANOSLEEP.SYNCS 0x989680 ;  /* 0x009896800000895d */ /* 0x004fea0003900000 */
[----:B------:R-:W2:Y:S02]  /*bdf0*/  @!P0 SYNCS.PHASECHK.TRANS64 P0, [R0+URZ], R3 ;  /* 0x00000003000085a7 */ /* 0x000ea400080010ff */
[----:B--2---:R-:W-:Y:S05]  /*be00*/  @!P0 BRA `(.L_x_195) ;  /* 0xfffffffc00f08947 */ /* 0x004fea000383ffff */
[----:B------:R-:W-:Y:S05]  /*be10*/  BRA `(.L_x_196) ;  /* 0xffffff7c009c7947 */ /* 0x000fea000383ffff */
.L_x_69:
[----:B------:R-:W-:-:S07]  /*be20*/  MOV R0, UR5 ;  /* 0x0000000500007c02 */ /* 0x000fce0008000f00 */
.L_x_197:
[----:B-1----:R1:W2:Y:S02]  /*be30*/  SYNCS.PHASECHK.TRANS64.TRYWAIT P0, [R0+URZ], R3 ;  /* 0x00000003000075a7 */ /* 0x0022a400080011ff */
[----:B--2---:R-:W-:Y:S05]  /*be40*/  @!P0 NANOSLEEP.SYNCS 0x989680 ;  /* 0x009896800000895d */ /* 0x004fea0003900000 */
[----:B------:R-:W2:Y:S02]  /*be50*/  @!P0 SYNCS.PHASECHK.TRANS64 P0, [R0+URZ], R3 ;  /* 0x00000003000085a7 */ /* 0x000ea400080010ff */
[----:B--2---:R-:W-:Y:S05]  /*be60*/  @!P0 BRA `(.L_x_197) ;  /* 0xfffffffc00f08947 */ /* 0x004fea000383ffff */
[----:B------:R-:W-:Y:S05]  /*be70*/  BRA `(.L_x_198) ;  /* 0xffffff7c00a87947 */ /* 0x000fea000383ffff */
.L_x_70:
[----:B------:R-:W-:-:S07]  /*be80*/  MOV R0, UR4 ;  /* 0x0000000400007c02 */ /* 0x000fce0008000f00 */
.L_x_199:
[----:B-1----:R1:W2:Y:S02]  /*be90*/  SYNCS.PHASECHK.TRANS64.TRYWAIT P0, [R0+URZ], R3 ;  /* 0x00000003000075a7 */ /* 0x0022a400080011ff */
[----:B--2---:R-:W-:Y:S05]  /*bea0*/  @!P0 NANOSLEEP.SYNCS 0x989680 ;  /* 0x009896800000895d */ /* 0x004fea0003900000 */
[----:B------:R-:W2:Y:S02]  /*beb0*/  @!P0 SYNCS.PHASECHK.TRANS64 P0, [R0+URZ], R3 ;  /* 0x00000003000085a7 */ /* 0x000ea400080010ff */
[----:B--2---:R-:W-:Y:S05]  /*bec0*/  @!P0 BRA `(.L_x_199) ;  /* 0xfffffffc00f08947 */ /* 0x004fea000383ffff */
[----:B------:R-:W-:Y:S05]  /*bed0*/  BRA `(.L_x_200) ;  /* 0xffffff7c00b47947 */ /* 0x000fea000383ffff */
.L_x_75:
[----:B--2---:R2:W3:Y:S02]  /*bee0*/  SYNCS.PHASECHK.TRANS64.TRYWAIT P0, [R12+URZ+0x90], R9 ;  /* 0x000090090c0075a7 */ /* 0x0044e400080011ff */
[----:B---3--:R-:W-:Y:S05]  /*bef0*/  @!P0 NANOSLEEP.SYNCS 0x989680 ;  /* 0x009896800000895d */ /* 0x008fea0003900000 */
[----:B------:R-:W3:Y:S02]  /*bf00*/  @!P0 SYNCS.PHASECHK.TRANS64 P0, [R12+URZ+0x90], R9 ;  /* 0x000090090c0085a7 */ /* 0x000ee400080010ff */
[----:B---3--:R-:W-:Y:S05]  /*bf10*/  @!P0 BRA `(.L_x_75) ;  /* 0xfffffffc00f08947 */ /* 0x008fea000383ffff */
[----:B------:R-:W-:Y:S05]  /*bf20*/  BRA `(.L_x_201) ;  /* 0xffffff8000e07947 */ /* 0x000fea000383ffff */
.L_x_78:
[----:B------:R-:W-:Y:S07]  /*bf30*/  MOV R0, UR21 ;  /* 0x0000001500007c02 */ /* 0x000fee0008000f00 */
.L_x_202:
[----:B--2---:R2:W3:Y:S02]  /*bf40*/  SYNCS.PHASECHK.TRANS64.TRYWAIT P2, [R0+URZ+0x88], R9 ;  /* 0x00008809000075a7 */ /* 0x0044e400080411ff */
[----:B---3--:R-:W-:Y:S05]  /*bf50*/  @!P2 NANOSLEEP.SYNCS 0x989680 ;  /* 0x009896800000a95d */ /* 0x008fea0003900000 */
[----:B------:R-:W3:Y:S02]  /*bf60*/  @!P2 SYNCS.PHASECHK.TRANS64 P2, [R0+URZ+0x88], R9 ;  /* 0x000088090000a5a7 */ /* 0x000ee400080410ff */
[----:B---3--:R-:W-:Y:S05]  /*bf70*/  @!P2 BRA `(.L_x_202) ;  /* 0xfffffffc00f0a947 */ /* 0x008fea000383ffff */
[----:B------:R-:W-:Y:S05]  /*bf80*/  BRA `(.L_x_77) ;  /* 0xffffff88004c7947 */ /* 0x000fea000383ffff */
.L_x_81:
[----:B------:R-:W-:Y:S07]  /*bf90*/  MOV R9, UR21 ;  /* 0x0000001500097c02 */ /* 0x000fee0008000f00 */
.L_x_203:
[----:B--2---:R2:W3:Y:S02]  /*bfa0*/  SYNCS.PHASECHK.TRANS64.TRYWAIT P0, [R9+URZ+0x60], R10 ;  /* 0x0000600a090075a7 */ /* 0x0044e400080011ff */
[----:B---3--:R-:W-:Y:S05]  /*bfb0*/  @!P0 NANOSLEEP.SYNCS 0x989680 ;  /* 0x009896800000895d */ /* 0x008fea0003900000 */
[----:B------:R-:W3:Y:S02]  /*bfc0*/  @!P0 SYNCS.PHASECHK.TRANS64 P0, [R9+URZ+0x60], R10 ;  /* 0x0000600a090085a7 */ /* 0x000ee400080010ff */
[----:B---3--:R-:W-:Y:S05]  /*bfd0*/  @!P0 BRA `(.L_x_203) ;  /* 0xfffffffc00f08947 */ /* 0x008fea000383ffff */
[----:B------:R-:W-:Y:S05]  /*bfe0*/  BRA `(.L_x_204) ;  /* 0xffffff8800a87947 */ /* 0x000fea000383ffff */
.L_x_82:
[----:B------:R-:W-:Y:S07]  /*bff0*/  MOV R9, UR21 ;  /* 0x0000001500097c02 */ /* 0x000fee0008000f00 */
.L_x_205:
[----:B--2---:R2:W3:Y:S02]  /*c000*/  SYNCS.PHASECHK.TRANS64.TRYWAIT P0, [R9+URZ+0x68], R10 ;  /* 0x0000680a090075a7 */ /* 0x0044e400080011ff */
[----:B---3--:R-:W-:Y:S05]  /*c010*/  @!P0 NANOSLEEP.SYNCS 0x989680 ;  /* 0x009896800000895d */ /* 0x008fea0003900000 */
[----:B------:R-:W3:Y:S02]  /*c020*/  @!P0 SYNCS.PHASECHK.TRANS64 P0, [R9+URZ+0x68], R10 ;  /* 0x0000680a090085a7 */ /* 0x000ee400080010ff */
[----:B---3--:R-:W-:Y:S05]  /*c030*/  @!P0 BRA `(.L_x_205) ;  /* 0xfffffffc00f08947 */ /* 0x008fea000383ffff */
[----:B------:R-:W-:Y:S05]  /*c040*/  BRA `(.L_x_206) ;  /* 0xffffff8800e47947 */ /* 0x000fea000383ffff */
.L_x_83:
[----:B------:R-:W-:Y:S07]  /*c050*/  MOV R9, UR21 ;  /* 0x0000001500097c02 */ /* 0x000fee0008000f00 */
.L_x_207:
[----:B--2---:R2:W3:Y:S02]  /*c060*/  SYNCS.PHASECHK.TRANS64.TRYWAIT P0, [R9+URZ+0x70], R10 ;  /* 0x0000700a090075a7 */ /* 0x0044e400080011ff */
[----:B---3--:R-:W-:Y:S05]  /*c070*/  @!P0 NANOSLEEP.SYNCS 0x989680 ;  /* 0x009896800000895d */ /* 0x008fea0003900000 */
[----:B------:R-:W3:Y:S02]  /*c080*/  @!P0 SYNCS.PHASECHK.TRANS64 P0, [R9+URZ+0x70], R10 ;  /* 0x0000700a090085a7 */ /* 0x000ee400080010ff */
[----:B---3--:R-:W-:Y:S05]  /*c090*/  @!P0 BRA `(.L_x_207) ;  /* 0xfffffffc00f08947 */ /* 0x008fea000383ffff */
[----:B------:R-:W-:Y:S05]  /*c0a0*/  BRA `(.L_x_208) ;  /* 0xffffff8c00247947 */ /* 0x000fea000383ffff */
.L_x_84:
[----:B------:R-:W-:Y:S07]  /*c0b0*/  MOV R9, UR21 ;  /* 0x0000001500097c02 */ /* 0x000fee0008000f00 */
.L_x_209:
[----:B--2---:R2:W3:Y:S02]  /*c0c0*/  SYNCS.PHASECHK.TRANS64.TRYWAIT P0, [R9+URZ+0x78], R10 ;  /* 0x0000780a090075a7 */ /* 0x0044e400080011ff */
[----:B---3--:R-:W-:Y:S05]  /*c0d0*/  @!P0 NANOSLEEP.SYNCS 0x989680 ;  /* 0x009896800000895d */ /* 0x008fea0003900000 */
[----:B------:R-:W3:Y:S02]  /*c0e0*/  @!P0 SYNCS.PHASECHK.TRANS64 P0, [R9+URZ+0x78], R10 ;  /* 0x0000780a090085a7 */ /* 0x000ee400080010ff */
[----:B---3--:R-:W-:Y:S05]  /*c0f0*/  @!P0 BRA `(.L_x_209) ;  /* 0xfffffffc00f08947 */ /* 0x008fea000383ffff */
[----:B------:R-:W-:Y:S05]  /*c100*/  BRA `(.L_x_210) ;  /* 0xffffff8c00687947 */ /* 0x000fea000383ffff */
.L_x_85:
[----:B------:R-:W-:Y:S07]  /*c110*/  MOV R0, UR21 ;  /* 0x0000001500007c02 */ /* 0x000fee0008000f00 */
.L_x_211:
[----:B--2---:R2:W3:Y:S02]  /*c120*/  SYNCS.PHASECHK.TRANS64.TRYWAIT P0, [R0+URZ+0x60], R9 ;  /* 0x00006009000075a7 */ /* 0x0044e400080011ff */
[----:B---3--:R-:W-:Y:S05]  /*c130*/  @!P0 NANOSLEEP.SYNCS 0x989680 ;  /* 0x009896800000895d */ /* 0x008fea0003900000 */
[----:B------:R-:W3:Y:S02]  /*c140*/  @!P0 SYNCS.PHASECHK.TRANS64 P0, [R0+URZ+0x60], R9 ;  /* 0x00006009000085a7 */ /* 0x000ee400080010ff */
[----:B---3--:R-:W-:Y:S05]  /*c150*/  @!P0 BRA `(.L_x_211) ;  /* 0xfffffffc00f08947 */ /* 0x008fea000383ffff */
[----:B------:R-:W-:Y:S05]  /*c160*/  BRA `(.L_x_212) ;  /* 0xffffff8c00b07947 */ /* 0x000fea000383ffff */
.L_x_86:
[----:B------:R-:W-:Y:S07]  /*c170*/  MOV R0, UR21 ;  /* 0x0000001500007c02 */ /* 0x000fee0008000f00 */
.L_x_213:
[----:B--2---:R2:W3:Y:S02]  /*c180*/  SYNCS.PHASECHK.TRANS64.TRYWAIT P0, [R0+URZ+0x68], R9 ;  /* 0x00006809000075a7 */ /* 0x0044e400080011ff */
[----:B---3--:R-:W-:Y:S05]  /*c190*/  @!P0 NANOSLEEP.SYNCS 0x989680 ;  /* 0x009896800000895d */ /* 0x008fea0003900000 */
[----:B------:R-:W3:Y:S02]  /*c1a0*/  @!P0 SYNCS.PHASECHK.TRANS64 P0, [R0+URZ+0x68], R9 ;  /* 0x00006809000085a7 */ /* 0x000ee400080010ff */
[----:B---3--:R-:W-:Y:S05]  /*c1b0*/  @!P0 BRA `(.L_x_213) ;  /* 0xfffffffc00f08947 */ /* 0x008fea000383ffff */
[----:B------:R-:W-:Y:S05]  /*c1c0*/  BRA `(.L_x_214) ;  /* 0xffffff8c00f87947 */ /* 0x000fea000383ffff */
.L_x_87:
[----:B------:R-:W-:Y:S07]  /*c1d0*/  MOV R0, UR21 ;  /* 0x0000001500007c02 */ /* 0x000fee0008000f00 */
.L_x_215:
[----:B--2---:R2:W3:Y:S02]  /*c1e0*/  SYNCS.PHASECHK.TRANS64.TRYWAIT P0, [R0+URZ+0x70], R9 ;  /* 0x00007009000075a7 */ /* 0x0044e400080011ff */
[----:B---3--:R-:W-:Y:S05]  /*c1f0*/  @!P0 NANOSLEEP.SYNCS 0x989680 ;  /* 0x009896800000895d */ /* 0x008fea0003900000 */
[----:B------:R-:W3:Y:S02]  /*c200*/  @!P0 SYNCS.PHASECHK.TRANS64 P0, [R0+URZ+0x70], R9 ;  /* 0x00007009000085a7 */ /* 0x000ee400080010ff */
[----:B---3--:R-:W-:Y:S05]  /*c210*/  @!P0 BRA `(.L_x_215) ;  /* 0xfffffffc00f08947 */ /* 0x008fea000383ffff */
[----:B------:R-:W-:Y:S05]  /*c220*/  BRA `(.L_x_216) ;  /* 0xffffff9000407947 */ /* 0x000fea000383ffff */
.L_x_88:
[----:B------:R-:W-:Y:S07]  /*c230*/  MOV R0, UR21 ;  /* 0x0000001500007c02 */ /* 0x000fee0008000f00 */
.L_x_217:
[----:B--2---:R2:W3:Y:S02]  /*c240*/  SYNCS.PHASECHK.TRANS64.TRYWAIT P0, [R0+URZ+0x78], R9 ;  /* 0x00007809000075a7 */ /* 0x0044e400080011ff */
[----:B---3--:R-:W-:Y:S05]  /*c250*/  @!P0 NANOSLEEP.SYNCS 0x989680 ;  /* 0x009896800000895d */ /* 0x008fea0003900000 */
[----:B------:R-:W3:Y:S02]  /*c260*/  @!P0 SYNCS.PHASECHK.TRANS64 P0, [R0+URZ+0x78], R9 ;  /* 0x00007809000085a7 */ /* 0x000ee400080010ff */
[----:B---3--:R-:W-:Y:S05]  /*c270*/  @!P0 BRA `(.L_x_217) ;  /* 0xfffffffc00f08947 */ /* 0x008fea000383ffff */
[----:B------:R-:W-:Y:S05]  /*c280*/  BRA `(.L_x_218) ;  /* 0xffffff9000847947 */ /* 0x000fea000383ffff */
.L_x_90:
[----:B------:R-:W-:-:S07]  /*c290*/  MOV R3, UR21 ;  /* 0x0000001500037c02 */ /* 0x000fce0008000f00 */
.L_x_219:
[----:B---3--:R3:W4:Y:S02]  /*c2a0*/  SYNCS.PHASECHK.TRANS64.TRYWAIT P0, [R3+URZ+0x60], R10 ;  /* 0x0000600a030075a7 */ /* 0x00872400080011ff */
[----:B----4-:R-:W-:Y:S05]  /*c2b0*/  @!P0 NANOSLEEP.SYNCS 0x989680 ;  /* 0x009896800000895d */ /* 0x010fea0003900000 */
[----:B------:R-:W4:Y:S02]  /*c2c0*/  @!P0 SYNCS.PHASECHK.TRANS64 P0, [R3+URZ+0x60], R10 ;  /* 0x0000600a030085a7 */ /* 0x000f2400080010ff */
[----:B----4-:R-:W-:Y:S05]  /*c2d0*/  @!P0 BRA `(.L_x_219) ;  /* 0xfffffffc00f08947 */ /* 0x010fea000383ffff */
[----:B------:R-:W-:Y:S05]  /*c2e0*/  BRA `(.L_x_220) ;  /* 0xffffff9000f47947 */ /* 0x000fea000383ffff */
.L_x_91:
[----:B---3--:R-:W-:-:S07]  /*c2f0*/  MOV R3, UR21 ;  /* 0x0000001500037c02 */ /* 0x008fce0008000f00 */
.L_x_221:
[----:B---3--:R3:W4:Y:S02]  /*c300*/  SYNCS.PHASECHK.TRANS64.TRYWAIT P0, [R3+URZ+0x68], R10 ;  /* 0x0000680a030075a7 */ /* 0x00872400080011ff */
[----:B----4-:R-:W-:Y:S05]  /*c310*/  @!P0 NANOSLEEP.SYNCS 0x989680 ;  /* 0x009896800000895d */ /* 0x010fea0003900000 */
[----:B------:R-:W4:Y:S02]  /*c320*/  @!P0 SYNCS.PHASECHK.TRANS64 P0, [R3+URZ+0x68], R10 ;  /* 0x0000680a030085a7 */ /* 0x000f2400080010ff */
[----:B----4-:R-:W-:Y:S05]  /*c330*/  @!P0 BRA `(.L_x_221) ;  /* 0xfffffffc00f08947 */ /* 0x010fea000383ffff */
[----:B------:R-:W-:Y:S05]  /*c340*/  BRA `(.L_x_222) ;  /* 0xffffff9000e47947 */ /* 0x000fea000383ffff */
.L_x_92:
[----:B---3--:R-:W-:-:S07]  /*c350*/  MOV R3, UR21 ;  /* 0x0000001500037c02 */ /* 0x008fce0008000f00 */
.L_x_223:
[----:B---3--:R3:W4:Y:S02]  /*c360*/  SYNCS.PHASECHK.TRANS64.TRYWAIT P0, [R3+URZ+0x70], R10 ;  /* 0x0000700a030075a7 */ /* 0x00872400080011ff */
[----:B----4-:R-:W-:Y:S05]  /*c370*/  @!P0 NANOSLEEP.SYNCS 0x989680 ;  /* 0x009896800000895d */ /* 0x010fea0003900000 */
[----:B------:R-:W4:Y:S02]  /*c380*/  @!P0 SYNCS.PHASECHK.TRANS64 P0, [R3+URZ+0x70], R10 ;  /* 0x0000700a030085a7 */ /* 0x000f2400080010ff */
[----:B----4-:R-:W-:Y:S05]  /*c390*/  @!P0 BRA `(.L_x_223) ;  /* 0xfffffffc00f08947 */ /* 0x010fea000383ffff */
[----:B------:R-:W-:Y:S05]  /*c3a0*/  BRA `(.L_x_224) ;  /* 0xffffff9000d87947 */ /* 0x000fea000383ffff */
.L_x_94:
[----:B-1----:R1:W2:Y:S02]  /*c3b0*/  SYNCS.PHASECHK.TRANS64.TRYWAIT P0, [R3+URZ+0x90], R0 ;  /* 0x00009000030075a7 */ /* 0x0022a400080011ff */
[----:B--2---:R-:W-:Y:S05]  /*c3c0*/  @!P0 NANOSLEEP.SYNCS 0x989680 ;  /* 0x009896800000895d */ /* 0x004fea0003900000 */
[----:B------:R-:W2:Y:S02]  /*c3d0*/  @!P0 SYNCS.PHASECHK.TRANS64 P0, [R3+URZ+0x90], R0 ;  /* 0x00009000030085a7 */ /* 0x000ea400080010ff */
[----:B--2---:R-:W-:Y:S05]  /*c3e0*/  @!P0 BRA `(.L_x_94) ;  /* 0xfffffffc00f08947 */ /* 0x004fea000383ffff */
[----:B------:R-:W-:Y:S05]  /*c3f0*/  BRA `(.L_x_225) ;  /* 0xffffff9400b07947 */ /* 0x000fea000383ffff */
.L_x_105:
[----:B-1----:R-:W-:Y:S04]  /*c400*/  MOV R0, UR43 ;  /* 0x0000002b00007c02 */ /* 0x002fe80008000f00 */
[----:B------:R1:W2:Y:S03]  /*c410*/  SYNCS.PHASECHK.TRANS64.TRYWAIT P1, [R0+URZ+0x40], R5 ;  /* 0x00004005000075a7 */ /* 0x0002a600080211ff */
[----:B--2---:R-:W-:Y:S05]  /*c420*/  @!P1 NANOSLEEP.SYNCS 0x989680 ;  /* 0x009896800000995d */ /* 0x004fea0003900000 */
[----:B------:R-:W2:Y:S02]  /*c430*/  @!P1 SYNCS.PHASECHK.TRANS64 P1, [R0+URZ+0x40], R5 ;  /* 0x00004005000095a7 */ /* 0x000ea400080210ff */
[----:B--2---:R-:W-:Y:S05]  /*c440*/  @!P1 BRA `(.L_x_105) ;  /* 0xfffffffc00ec9947 */ /* 0x004fea000383ffff */
[----:B------:R-:W-:Y:S05]  /*c450*/  BRA `(.L_x_104) ;  /* 0xffffffa4004c7947 */ /* 0x000fea000383ffff */
.L_x_107:
[----:B-1----:R1:W4:Y:S02]  /*c460*/  SYNCS.PHASECHK.TRANS64.TRYWAIT P0, [R82+URZ+0xb0], R3 ;  /* 0x0000b003520075a7 */ /* 0x00232400080011ff */
[----:B----4-:R-:W-:Y:S05]  /*c470*/  @!P0 NANOSLEEP.SYNCS 0x989680 ;  /* 0x009896800000895d */ /* 0x010fea0003900000 */
[----:B------:R-:W4:Y:S02]  /*c480*/  @!P0 SYNCS.PHASECHK.TRANS64 P0, [R82+URZ+0xb0], R3 ;  /* 0x0000b003520085a7 */ /* 0x000f2400080010ff */
[----:B----4-:R-:W-:Y:S05]  /*c490*/  @!P0 BRA `(.L_x_107) ;  /* 0xfffffffc00f08947 */ /* 0x010fea000383ffff */
[----:B------:R-:W-:Y:S05]  /*c4a0*/  BRA `(.L_x_106) ;  /* 0xffffffa400787947 */ /* 0x000fea000383ffff */
.L_x_116:
[----:B-1----:R1:W2:Y:S02]  /*c4b0*/  SYNCS.PHASECHK.TRANS64.TRYWAIT P0, [R3+URZ+0x40], R0 ;  /* 0x00004000030075a7 */ /* 0x0022a400080011ff */
[----:B--2---:R-:W-:Y:S05]  /*c4c0*/  @!P0 NANOSLEEP.SYNCS 0x989680 ;  /* 0x009896800000895d */ /* 0x004fea0003900000 */
[----:B------:R-:W2:Y:S02]  /*c4d0*/  @!P0 SYNCS.PHASECHK.TRANS64 P0, [R3+URZ+0x40], R0 ;  /* 0x00004000030085a7 */ /* 0x000ea400080010ff */
[----:B--2---:R-:W-:Y:S05]  /*c4e0*/  @!P0 BRA `(.L_x_116) ;  /* 0xfffffffc00f08947 */ /* 0x004fea000383ffff */
[----:B------:R-:W-:Y:S05]  /*c4f0*/  BRA `(.L_x_115) ;  /* 0xffffffac009c7947 */ /* 0x000fea000383ffff */
.L_x_124:
[----:B-1----:R1:W3:Y:S02]  /*c500*/  SYNCS.PHASECHK.TRANS64.TRYWAIT P0, [R91+URZ+0x40], R4 ;  /* 0x000040045b0075a7 */ /* 0x0022e400080011ff */
[----:B---3--:R-:W-:Y:S05]  /*c510*/  @!P0 NANOSLEEP.SYNCS 0x989680 ;  /* 0x009896800000895d */ /* 0x008fea0003900000 */
[----:B------:R-:W3:Y:S02]  /*c520*/  @!P0 SYNCS.PHASECHK.TRANS64 P0, [R91+URZ+0x40], R4 ;  /* 0x000040045b0085a7 */ /* 0x000ee400080010ff */
[----:B---3--:R-:W-:Y:S05]  /*c530*/  @!P0 BRA `(.L_x_124) ;  /* 0xfffffffc00f08947 */ /* 0x008fea000383ffff */
[----:B------:R-:W-:Y:S05]  /*c540*/  BRA `(.L_x_123) ;  /* 0xffffffb400e07947 */ /* 0x000fea000383ffff */
.L_x_132:
[----:B-1----:R1:W3:Y:S02]  /*c550*/  SYNCS.PHASECHK.TRANS64.TRYWAIT P0, [R93+URZ+0x40], R4 ;  /* 0x000040045d0075a7 */ /* 0x0022e400080011ff */
[----:B---3--:R-:W-:Y:S05]  /*c560*/  @!P0 NANOSLEEP.SYNCS 0x989680 ;  /* 0x009896800000895d */ /* 0x008fea0003900000 */
[----:B------:R-:W3:Y:S02]  /*c570*/  @!P0 SYNCS.PHASECHK.TRANS64 P0, [R93+URZ+0x40], R4 ;  /* 0x000040045d0085a7 */ /* 0x000ee400080010ff */
[----:B---3--:R-:W-:Y:S05]  /*c580*/  @!P0 BRA `(.L_x_132) ;  /* 0xfffffffc00f08947 */ /* 0x008fea000383ffff */
[----:B------:R-:W-:Y:S05]  /*c590*/  BRA `(.L_x_131) ;  /* 0xffffffc000247947 */ /* 0x000fea000383ffff */
.L_x_140:
[----:B-1----:R1:W3:Y:S02]  /*c5a0*/  SYNCS.PHASECHK.TRANS64.TRYWAIT P0, [R93+URZ+0x40], R4 ;  /* 0x000040045d0075a7 */ /* 0x0022e400080011ff */
[----:B---3--:R-:W-:Y:S05]  /*c5b0*/  @!P0 NANOSLEEP.SYNCS 0x989680 ;  /* 0x009896800000895d */ /* 0x008fea0003900000 */
[----:B------:R-:W3:Y:S02]  /*c5c0*/  @!P0 SYNCS.PHASECHK.TRANS64 P0, [R93+URZ+0x40], R4 ;  /* 0x000040045d0085a7 */ /* 0x000ee400080010ff */
[----:B---3--:R-:W-:Y:S05]  /*c5d0*/  @!P0 BRA `(.L_x_140) ;  /* 0xfffffffc00f08947 */ /* 0x008fea000383ffff */
[----:B------:R-:W-:Y:S05]  /*c5e0*/  BRA `(.L_x_139) ;  /* 0xffffffc800747947 */ /* 0x000fea000383ffff */
.L_x_148:
[----:B-1----:R1:W3:Y:S02]  /*c5f0*/  SYNCS.PHASECHK.TRANS64.TRYWAIT P0, [R93+URZ+0x40], R4 ;  /* 0x000040045d0075a7 */ /* 0x0022e400080011ff */
[----:B---3--:R-:W-:Y:S05]  /*c600*/  @!P0 NANOSLEEP.SYNCS 0x989680 ;  /* 0x009896800000895d */ /* 0x008fea0003900000 */
[----:B------:R-:W3:Y:S02]  /*c610*/  @!P0 SYNCS.PHASECHK.TRANS64 P0, [R93+URZ+0x40], R4 ;  /* 0x000040045d0085a7 */ /* 0x000ee400080010ff */
[----:B---3--:R-:W-:Y:S05]  /*c620*/  @!P0 BRA `(.L_x_148) ;  /* 0xfffffffc00f08947 */ /* 0x008fea000383ffff */
[----:B------:R-:W-:Y:S05]  /*c630*/  BRA `(.L_x_147) ;  /* 0xffffffd000d47947 */ /* 0x000fea000383ffff */
.L_x_156:
[----:B-1----:R1:W3:Y:S02]  /*c640*/  SYNCS.PHASECHK.TRANS64.TRYWAIT P0, [R93+URZ+0x40], R4 ;  /* 0x000040045d0075a7 */ /* 0x0022e400080011ff */
[----:B---3--:R-:W-:Y:S05]  /*c650*/  @!P0 NANOSLEEP.SYNCS 0x989680 ;  /* 0x009896800000895d */ /* 0x008fea0003900000 */
[----:B------:R-:W3:Y:S02]  /*c660*/  @!P0 SYNCS.PHASECHK.TRANS64 P0, [R93+URZ+0x40], R4 ;  /* 0x000040045d0085a7 */ /* 0x000ee400080010ff */
[----:B---3--:R-:W-:Y:S05]  /*c670*/  @!P0 BRA `(.L_x_156) ;  /* 0xfffffffc00f08947 */ /* 0x008fea000383ffff */
[----:B------:R-:W-:Y:S05]  /*c680*/  BRA `(.L_x_155) ;  /* 0xffffffdc00287947 */ /* 0x000fea000383ffff */
.L_x_164:
[----:B-1----:R1:W3:Y:S02]  /*c690*/  SYNCS.PHASECHK.TRANS64.TRYWAIT P0, [R93+URZ+0x40], R2 ;  /* 0x000040025d0075a7 */ /* 0x0022e400080011ff */
[----:B---3--:R-:W-:Y:S05]  /*c6a0*/  @!P0 NANOSLEEP.SYNCS 0x989680 ;  /* 0x009896800000895d */ /* 0x008fea0003900000 */
[----:B------:R-:W3:Y:S02]  /*c6b0*/  @!P0 SYNCS.PHASECHK.TRANS64 P0, [R93+URZ+0x40], R2 ;  /* 0x000040025d0085a7 */ /* 0x000ee400080010ff */
[----:B---3--:R-:W-:Y:S05]  /*c6c0*/  @!P0 BRA `(.L_x_164) ;  /* 0xfffffffc00f08947 */ /* 0x008fea000383ffff */
[----:B------:R-:W-:Y:S05]  /*c6d0*/  BRA `(.L_x_163) ;  /* 0xffffffe4007c7947 */ /* 0x000fea000383ffff */
        .weak           $__internal_0_$__cuda_sm10x_tcgen05_guardrail_trap_col_being_dealloced_not_returned_by_alloc
        .type           $__internal_0_$__cuda_sm10x_tcgen05_guardrail_trap_col_being_dealloced_not_returned_by_alloc,@function
        .size           $__internal_0_$__cuda_sm10x_tcgen05_guardrail_trap_col_being_dealloced_not_returned_by_alloc,($__internal_1_$__cuda_sm10x_tcgen05_guardrail_trap_phase_invalid_during_alloc - $__internal_0_$__cuda_sm10x_tcgen05_guardrail_trap_col_being_dealloced_not_returned_by_alloc)
$__internal_0_$__cuda_sm10x_tcgen05_guardrail_trap_col_being_dealloced_not_returned_by_alloc:
[----:B------:R-:W-:Y:S05]  /*c6e0*/  BPT.TRAP 0x1 ;  /* 0x000000040000795c */ /* 0x000fea0000300000 */
[----:B------:R-:W-:-:S04]  /*c6f0*/  HFMA2 R3, -RZ, RZ, 0, 0 ;  /* 0x00000000ff037431 */ /* 0x000fc800000001ff */
[----:B------:R-:W-:Y:S05]  /*c700*/  RET.REL.NODEC R2 `(_ZN7cutlass13device_kernelINS_4gemm6kernel13GemmUniversalIN4cute5tupleIJiiiiEEENS1_10collective13CollectiveMmaINS1_35MainloopSm100TmaUmmaWarpSpecializedILi4ELi2ELi4ENS5_IJNS4_1CILi2EEESB_NSA_ILi1EEEEEEEENS5_IJNSA_ILi64EEENSA_ILi256EEENSA_ILi32EEEEEENS_10tfloat32_tENS5_IJlSC_lEEESJ_SK_NS4_8TiledMMAINS4_8MMA_AtomIJNS4_17SM100_MMA_TF32_SSISJ_SJ_fLi64ELi256ELNS4_4UMMA5MajorE0ELSP_0ELNSO_7ScaleInE0ELSQ_0EEEEEENS4_6LayoutINS5_IJSC_SC_SC_EEENS5_IJNSA_ILi0EEESV_SV_EEEEENS5_IJNS4_10UnderscoreESY_SY_EEEEENS4_23SM90_TMA_LOAD_MULTICASTENS4_14ComposedLayoutINS4_7SwizzleILi3ELi4ELi3EEENS4_18smem_ptr_flag_bitsILi32EEENST_INS5_IJNSA_ILi8EEESH_EEENS5_IJSH_SC_EEEEEEEvNS4_8identityES11_S1B_vS1C_EENS_8epilogue10collective18CollectiveEpilogueINS1E_23Sm100TmaWarpSpecializedILi4ELi2ELi16ELb1ELb0EEEJSI_NS5_IJNST_ISF_SC_EENST_ISH_SC_EEEEESJ_SK_SJ_SK_NS1E_6fusion15FusionCallbacksIS1I_NS1M_17LinearCombinationISJ_fSJ_fLNS_15FloatRoundStyleE2EEESI_S1L_JEEENS4_5SM1004TMEM4LOAD26SM100_TMEM_LOAD_16dp128b8xENS4_13SM90_TMA_LOADES1B_NS4_17SM75_U32x4_LDSM_NENS4_14SM90_TMA_STOREES1B_NS4_17SM90_U32x4_STSM_NENS4_39AutoVectorizingCopyWithAssumedAlignmentILi128EEEEEEvvEEEEvNT_6ParamsE) ;  /* 0xffffff38023c7950 */ /* 0x000fea0003c3ffff */
        .weak           $__internal_1_$__cuda_sm10x_tcgen05_guardrail_trap_phase_invalid_during_alloc
        .type           $__internal_1_$__cuda_sm10x_tcgen05_guardrail_trap_phase_invalid_during_alloc,@function
        .size           $__internal_1_$__cuda_sm10x_tcgen05_guardrail_trap_phase_invalid_during_alloc,($__internal_2_$__cuda_sm10x_tcgen05_guardrail_trap_unallocated_columns_being_dealloced - $__internal_1_$__cuda_sm10x_tcgen05_guardrail_trap_phase_invalid_during_alloc)
$__internal_1_$__cuda_sm10x_tcgen05_guardrail_trap_phase_invalid_during_alloc:
[----:B------:R-:W-:Y:S05]  /*c710*/  BPT.TRAP 0x1 ;  /* 0x000000040000795c */ /* 0x000fea0000300000 */
[----:B------:R-:W-:-:S04]  /*c720*/  MOV R5, 0x0 ;  /* 0x0000000000057802 */ /* 0x000fc80000000f00 */
[----:B------:R-:W-:Y:S05]  /*c730*/  RET.REL.NODEC R4 `(_ZN7cutlass13device_kernelINS_4gemm6kernel13GemmUniversalIN4cute5tupleIJiiiiEEENS1_10collective13CollectiveMmaINS1_35MainloopSm100TmaUmmaWarpSpecializedILi4ELi2ELi4ENS5_IJNS4_1CILi2EEESB_NSA_ILi1EEEEEEEENS5_IJNSA_ILi64EEENSA_ILi256EEENSA_ILi32EEEEEENS_10tfloat32_tENS5_IJlSC_lEEESJ_SK_NS4_8TiledMMAINS4_8MMA_AtomIJNS4_17SM100_MMA_TF32_SSISJ_SJ_fLi64ELi256ELNS4_4UMMA5MajorE0ELSP_0ELNSO_7ScaleInE0ELSQ_0EEEEEENS4_6LayoutINS5_IJSC_SC_SC_EEENS5_IJNSA_ILi0EEESV_SV_EEEEENS5_IJNS4_10UnderscoreESY_SY_EEEEENS4_23SM90_TMA_LOAD_MULTICASTENS4_14ComposedLayoutINS4_7SwizzleILi3ELi4ELi3EEENS4_18smem_ptr_flag_bitsILi32EEENST_INS5_IJNSA_ILi8EEESH_EEENS5_IJSH_SC_EEEEEEEvNS4_8identityES11_S1B_vS1C_EENS_8epilogue10collective18CollectiveEpilogueINS1E_23Sm100TmaWarpSpecializedILi4ELi2ELi16ELb1ELb0EEEJSI_NS5_IJNST_ISF_SC_EENST_ISH_SC_EEEEESJ_SK_SJ_SK_NS1E_6fusion15FusionCallbacksIS1I_NS1M_17LinearCombinationISJ_fSJ_fLNS_15FloatRoundStyleE2EEESI_S1L_JEEENS4_5SM1004TMEM4LOAD26SM100_TMEM_LOAD_16dp128b8xENS4_13SM90_TMA_LOADES1B_NS4_17SM75_U32x4_LDSM_NENS4_14SM90_TMA_STOREES1B_NS4_17SM90_U32x4_STSM_NENS4_39AutoVectorizingCopyWithAssumedAlignmentILi128EEEEEEvvEEEEvNT_6ParamsE) ;  /* 0xffffff3804307950 */ /* 0x000fea0003c3ffff */
        .weak           $__internal_2_$__cuda_sm10x_tcgen05_guardrail_trap_unallocated_columns_being_dealloced
        .type           $__internal_2_$__cuda_sm10x_tcgen05_guardrail_trap_unallocated_columns_being_dealloced,@function
        .size           $__internal_2_$__cuda_sm10x_tcgen05_guardrail_trap_unallocated_columns_being_dealloced,(.L_x_227 - $__internal_2_$__cuda_sm10x_tcgen05_guardrail_trap_unallocated_columns_being_dealloced)
$__internal_2_$__cuda_sm10x_tcgen05_guardrail_trap_unallocated_columns_being_dealloced:
[----:B------:R-:W-:Y:S05]  /*c740*/  BPT.TRAP 0x1 ;  /* 0x000000040000795c */ /* 0x000fea0000300000 */
[----:B------:R-:W-:-:S04]  /*c750*/  HFMA2 R3, -RZ, RZ, 0, 0 ;  /* 0x00000000ff037431 */ /* 0x000fc800000001ff */
[----:B------:R-:W-:Y:S05]  /*c760*/  RET.REL.NODEC R2 `(_ZN7cutlass13device_kernelINS_4gemm6kernel13GemmUniversalIN4cute5tupleIJiiiiEEENS1_10collective13CollectiveMmaINS1_35MainloopSm100TmaUmmaWarpSpecializedILi4ELi2ELi4ENS5_IJNS4_1CILi2EEESB_NSA_ILi1EEEEEEEENS5_IJNSA_ILi64EEENSA_ILi256EEENSA_ILi32EEEEEENS_10tfloat32_tENS5_IJlSC_lEEESJ_SK_NS4_8TiledMMAINS4_8MMA_AtomIJNS4_17SM100_MMA_TF32_SSISJ_SJ_fLi64ELi256ELNS4_4UMMA5MajorE0ELSP_0ELNSO_7ScaleInE0ELSQ_0EEEEEENS4_6LayoutINS5_IJSC_SC_SC_EEENS5_IJNSA_ILi0EEESV_SV_EEEEENS5_IJNS4_10UnderscoreESY_SY_EEEEENS4_23SM90_TMA_LOAD_MULTICASTENS4_14ComposedLayoutINS4_7SwizzleILi3ELi4ELi3EEENS4_18smem_ptr_flag_bitsILi32EEENST_INS5_IJNSA_ILi8EEESH_EEENS5_IJSH_SC_EEEEEEEvNS4_8identityES11_S1B_vS1C_EENS_8epilogue10collective18CollectiveEpilogueINS1E_23Sm100TmaWarpSpecializedILi4ELi2ELi16ELb1ELb0EEEJSI_NS5_IJNST_ISF_SC_EENST_ISH_SC_EEEEESJ_SK_SJ_SK_NS1E_6fusion15FusionCallbacksIS1I_NS1M_17LinearCombinationISJ_fSJ_fLNS_15FloatRoundStyleE2EEESI_S1L_JEEENS4_5SM1004TMEM4LOAD26SM100_TMEM_LOAD_16dp128b8xENS4_13SM90_TMA_LOADES1B_NS4_17SM75_U32x4_LDSM_NENS4_14SM90_TMA_STOREES1B_NS4_17SM90_U32x4_STSM_NENS4_39AutoVectorizingCopyWithAssumedAlignmentILi128EEEEEEvvEEEEvNT_6ParamsE) ;  /* 0xffffff3802247950 */ /* 0x000fea0003c3ffff */
.L_x_226:
[----:B------:R-:W-:-:S00]  /*c770*/  BRA `(.L_x_226) ;  /* 0xfffffffc00fc7947 */ /* 0x000fc0000383ffff */
[----:B------:R-:W-:-:S00]  /*c780*/  NOP ;  /* 0x0000000000007918 */ /* 0x000fc00000000000 */
[----:B------:R-:W-:-:S00]  /*c790*/  NOP ;  /* 0x0000000000007918 */ /* 0x000fc00000000000 */
[----:B------:R-:W-:-:S00]  /*c7a0*/  NOP ;  /* 0x0000000000007918 */ /* 0x000fc00000000000 */
[----:B------:R-:W-:-:S00]  /*c7b0*/  NOP ;  /* 0x0000000000007918 */ /* 0x000fc00000000000 */
[----:B------:R-:W-:-:S00]  /*c7c0*/  NOP ;  /* 0x0000000000007918 */ /* 0x000fc00000000000 */
[----:B------:R-:W-:-:S00]  /*c7d0*/  NOP ;  /* 0x0000000000007918 */ /* 0x000fc00000000000 */
[----:B------:R-:W-:-:S00]  /*c7e0*/  NOP ;  /* 0x0000000000007918 */ /* 0x000fc00000000000 */
[----:B------:R-:W-:-:S00]  /*c7f0*/  NOP ;  /* 0x0000000000007918 */ /* 0x000fc00000000000 */
.L_x_227:


//--------------------- .nv.global.init           --------------------------
	.section	.nv.global.init,"aw",@progbits
.nv.global.init:
	.type		$str$27,@object
	.size		$str$27,($str$28 - $str$27)
$str$27:
        /*0000*/ 	.byte	0x28, 0x61, 0x64, 0x64, 0x72, 0x65, 0x73, 0x73, 0x20, 0x26, 0x20, 0x6d, 0x61, 0x73, 0x6b, 0x29
        /*0010*/ 	.byte	0x20, 0x3d, 0x3d, 0x20, 0x30, 0x00
	.type		$str$28,@object
	.size		$str$28,($str$26 - $str$28)
$str$28:
        /*0016*/ 	.byte	0x2f, 0x74, 0x6d, 0x70, 0x2f, 0x63, 0x75, 0x74, 0x6c, 0x61, 0x73, 0x73, 0x5f, 0x73, 0x77, 0x65
        /*0026*/ 	.byte	0x65, 0x70, 0x5f, 0x73, 0x72, 0x63, 0x2f, 0x69, 0x6e, 0x63, 0x6c, 0x75, 0x64, 0x65, 0x2f, 0x63
        /*0036*/ 	.byte	0x75, 0x74, 0x65, 0x2f, 0x70, 0x6f, 0x69, 0x6e, 0x74, 0x65, 0x72, 0x5f, 0x66, 0x6c, 0x61, 0x67
        /*0046*/ 	.byte	0x67, 0x65, 0x64, 0x2e, 0x68, 0x70, 0x70, 0x00
	.type		$str$26,@object
	.size		$str$26,($str$25 - $str$26)
$str$26:
        /*004e*/ 	.byte	0x2f, 0x74, 0x6d, 0x70, 0x2f, 0x63, 0x75, 0x74, 0x6c, 0x61, 0x73, 0x73, 0x5f, 0x73, 0x77, 0x65
        /*005e*/ 	.byte	0x65, 0x70, 0x5f, 0x73, 0x72, 0x63, 0x2f, 0x69, 0x6e, 0x63, 0x6c, 0x75, 0x64, 0x65, 0x2f, 0x63
        /*006e*/ 	.byte	0x75, 0x74, 0x65, 0x2f, 0x61, 0x74, 0x6f, 0x6d, 0x2f, 0x63, 0x6f, 0x70, 0x79, 0x5f, 0x74, 0x72
        /*007e*/ 	.byte	0x61, 0x69, 0x74, 0x73, 0x5f, 0x73, 0x6d, 0x31, 0x30, 0x30, 0x2e, 0x68, 0x70, 0x70, 0x00
	.type		$str$25,@object
	.size		$str$25,(__unnamed_1 - $str$25)
$str$25:
        /*008d*/ 	.byte	0x28, 0x28, 0x75, 0x69, 0x6e, 0x74, 0x33, 0x32, 0x5f, 0x74, 0x28, 0x74, 0x68, 0x72, 0x65, 0x61
        /*009d*/ 	.byte	0x64, 0x49, 0x64, 0x78, 0x2e, 0x78, 0x29, 0x20, 0x2f, 0x20, 0x33, 0x32, 0x29, 0x20, 0x25, 0x20
        /*00ad*/ 	.byte	0x34, 0x29, 0x20, 0x3d, 0x3d, 0x20, 0x28, 0x28, 0x28, 0x74, 0x6d, 0x65, 0x6d, 0x5f, 0x61, 0x64
        /*00bd*/ 	.byte	0x64, 0x72, 0x20, 0x3e, 0x3e, 0x20, 0x31, 0x36, 0x29, 0x20, 0x2f, 0x20, 0x33, 0x32, 0x29, 0x20
        /*00cd*/ 	.byte	0x25, 0x20, 0x34, 0x29, 0x00
	.type		__unnamed_1,@object
	.size		__unnamed_1,(__unnamed_2 - __unnamed_1)
__unnamed_1:
        /*00d2*/ 	.byte	0x61, 0x75, 0x74, 0x6f, 0x20, 0x63, 0x75, 0x74, 0x65, 0x3a, 0x3a, 0x61, 0x73, 0x5f, 0x70, 0x6f
        /* <DEDUP_REMOVED lines=24> */
        /*0262*/ 	.byte	0x30, 0x34, 0x38, 0x3e, 0x3e, 0x3e, 0x3e, 0x5d, 0x00
	.type		__unnamed_2,@object
	.size		__unnamed_2,(.L_2 - __unnamed_2)
__unnamed_2:
        /* <DEDUP_REMOVED lines=45> */
        /*053b*/ 	.byte	0x3e, 0x3e, 0x3e, 0x5d, 0x00
.L_2:


//--------------------- .nv.shared._ZN7cutlass13device_kernelINS_4gemm6kernel13GemmUniversalIN4cute5tupleIJiiiiEEENS1_10collective13CollectiveMmaINS1_35MainloopSm100TmaUmmaWarpSpecializedILi4ELi2ELi4ENS5_IJNS4_1CILi2EEESB_NSA_ILi1EEEEEEEENS5_IJNSA_ILi64EEENSA_ILi256EEENSA_ILi32EEEEEENS_10tfloat32_tENS5_IJlSC_lEEESJ_SK_NS4_8TiledMMAINS4_8MMA_AtomIJNS4_17SM100_MMA_TF32_SSISJ_SJ_fLi64ELi256ELNS4_4UMMA5MajorE0ELSP_0ELNSO_7ScaleInE0ELSQ_0EEEEEENS4_6LayoutINS5_IJSC_SC_SC_EEENS5_IJNSA_ILi0EEESV_SV_EEEEENS5_IJNS4_10UnderscoreESY_SY_EEEEENS4_23SM90_TMA_LOAD_MULTICASTENS4_14ComposedLayoutINS4_7SwizzleILi3ELi4ELi3EEENS4_18smem_ptr_flag_bitsILi32EEENST_INS5_IJNSA_ILi8EEESH_EEENS5_IJSH_SC_EEEEEEEvNS4_8identityES11_S1B_vS1C_EENS_8epilogue10collective18CollectiveEpilogueINS1E_23Sm100TmaWarpSpecializedILi4ELi2ELi16ELb1ELb0EEEJSI_NS5_IJNST_ISF_SC_EENST_ISH_SC_EEEEESJ_SK_SJ_SK_NS1E_6fusion15FusionCallbacksIS1I_NS1M_17LinearCombinationISJ_fSJ_fLNS_15FloatRoundStyleE2EEESI_S1L_JEEENS4_5SM1004TMEM4LOAD26SM100_TMEM_LOAD_16dp128b8xENS4_13SM90_TMA_LOADES1B_NS4_17SM75_U32x4_LDSM_NENS4_14SM90_TMA_STOREES1B_NS4_17SM90_U32x4_STSM_NENS4_39AutoVectorizingCopyWithAssumedAlignmentILi128EEEEEEvvEEEEvNT_6ParamsE --------------------------
	.section	.nv.shared._ZN7cutlass13device_kernelINS_4gemm6kernel13GemmUniversalIN4cute5tupleIJiiiiEEENS1_10collective13CollectiveMmaINS1_35MainloopSm100TmaUmmaWarpSpecializedILi4ELi2ELi4ENS5_IJNS4_1CILi2EEESB_NSA_ILi1EEEEEEEENS5_IJNSA_ILi64EEENSA_ILi256EEENSA_ILi32EEEEEENS_10tfloat32_tENS5_IJlSC_lEEESJ_SK_NS4_8TiledMMAINS4_8MMA_AtomIJNS4_17SM100_MMA_TF32_SSISJ_SJ_fLi64ELi256ELNS4_4UMMA5MajorE0ELSP_0ELNSO_7ScaleInE0ELSQ_0EEEEEENS4_6LayoutINS5_IJSC_SC_SC_EEENS5_IJNSA_ILi0EEESV_SV_EEEEENS5_IJNS4_10UnderscoreESY_SY_EEEEENS4_23SM90_TMA_LOAD_MULTICASTENS4_14ComposedLayoutINS4_7SwizzleILi3ELi4ELi3EEENS4_18smem_ptr_flag_bitsILi32EEENST_INS5_IJNSA_ILi8EEESH_EEENS5_IJSH_SC_EEEEEEEvNS4_8identityES11_S1B_vS1C_EENS_8epilogue10collective18CollectiveEpilogueINS1E_23Sm100TmaWarpSpecializedILi4ELi2ELi16ELb1ELb0EEEJSI_NS5_IJNST_ISF_SC_EENST_ISH_SC_EEEEESJ_SK_SJ_SK_NS1E_6fusion15FusionCallbacksIS1I_NS1M_17LinearCombinationISJ_fSJ_fLNS_15FloatRoundStyleE2EEESI_S1L_JEEENS4_5SM1004TMEM4LOAD26SM100_TMEM_LOAD_16dp128b8xENS4_13SM90_TMA_LOADES1B_NS4_17SM75_U32x4_LDSM_NENS4_14SM90_TMA_STOREES1B_NS4_17SM90_U32x4_STSM_NENS4_39AutoVectorizingCopyWithAssumedAlignmentILi128EEEEEEvvEEEEvNT_6ParamsE,"aw",@nobits
	.sectionflags	@""
	.align	16
	.zero		1024


//--------------------- .nv.shared.reserved.0     --------------------------
	.section	.nv.shared.reserved.0,"aw",@nobits
	.weak		__nv_reservedSMEM_offset_0_alias
	.size		__nv_reservedSMEM_offset_0_alias, 0, 64
	.other		__nv_reservedSMEM_offset_0_alias,@"STO_CUDA_RESERVED_SHARED STV_DEFAULT"
__nv_reservedSMEM_offset_0_alias:
	.zero		0
.nv.shared.reserved.0:
	.zero		64
	.weak		__nv_reservedSMEM_tcgen05_partition
	.type		__nv_reservedSMEM_tcgen05_partition,@object
	.size		__nv_reservedSMEM_tcgen05_partition,(.L_0 - __nv_reservedSMEM_tcgen05_partition)
__nv_reservedSMEM_tcgen05_partition:
	.zero		32
.L_0:


//--------------------- .nv.global                --------------------------
	.section	.nv.global,"aw",@nobits
.nv.global:
	.type		_ZN40_INTERNAL_1e991318_4_k_cu_f1f4580f_112574cute1_E,@object
	.size		_ZN40_INTERNAL_1e991318_4_k_cu_f1f4580f_112574cute1_E,(_ZN40_INTERNAL_1e991318_4_k_cu_f1f4580f_112574cuda3std3__45__cpo6cbeginE - _ZN40_INTERNAL_1e991318_4_k_cu_f1f4580f_112574cute1_E)
_ZN40_INTERNAL_1e991318_4_k_cu_f1f4580f_112574cute1_E:
	.zero		1
	.type		_ZN40_INTERNAL_1e991318_4_k_cu_f1f4580f_112574cuda3std3__45__cpo6cbeginE,@object
	.size		_ZN40_INTERNAL_1e991318_4_k_cu_f1f4580f_112574cuda3std3__45__cpo6cbeginE,(_ZN40_INTERNAL_1e991318_4_k_cu_f1f4580f_112574cuda3std3__48in_placeE - _ZN40_INTERNAL_1e991318_4_k_cu_f1f4580f_112574cuda3std3__45__cpo6cbeginE)
_ZN40_INTERNAL_1e991318_4_k_cu_f1f4580f_112574cuda3std3__45__cpo6cbeginE:
	.zero		1
	.type		_ZN40_INTERNAL_1e991318_4_k_cu_f1f4580f_112574cuda3std3__48in_placeE,@object
	.size		_ZN40_INTERNAL_1e991318_4_k_cu_f1f4580f_112574cuda3std3__48in_placeE,(_ZN40_INTERNAL_1e991318_4_k_cu_f1f4580f_112574cuda3std6ranges3__45__cpo9iter_moveE - _ZN40_INTERNAL_1e991318_4_k_cu_f1f4580f_112574cuda3std3__48in_placeE)
_ZN40_INTERNAL_1e991318_4_k_cu_f1f4580f_112574cuda3std3__48in_placeE:
	.zero		1
	.type		_ZN40_INTERNAL_1e991318_4_k_cu_f1f4580f_112574cuda3std6ranges3__45__cpo9iter_moveE,@object
	.size		_ZN40_INTERNAL_1e991318_4_k_cu_f1f4580f_112574cuda3std6ranges3__45__cpo9iter_moveE,(_ZN40_INTERNAL_1e991318_4_k_cu_f1f4580f_112574cuda3std3__45__cpo5beginE - _ZN40_INTERNAL_1e991318_4_k_cu_f1f4580f_112574cuda3std6ranges3__45__cpo9iter_moveE)
_ZN40_INTERNAL_1e991318_4_k_cu_f1f4580f_112574cuda3std6ranges3__45__cpo9iter_moveE:
	.zero		1
	.type		_ZN40_INTERNAL_1e991318_4_k_cu_f1f4580f_112574cuda3std3__45__cpo5beginE,@object
	.size		_ZN40_INTERNAL_1e991318_4_k_cu_f1f4580f_112574cuda3std3__45__cpo5beginE,(_ZN40_INTERNAL_1e991318_4_k_cu_f1f4580f_112574cuda3std3__442_GLOBAL__N__1e991318_4_k_cu_f1f4580f_112576ignoreE - _ZN40_INTERNAL_1e991318_4_k_cu_f1f4580f_112574cuda3std3__45__cpo5beginE)
_ZN40_INTERNAL_1e991318_4_k_cu_f1f4580f_112574cuda3std3__45__cpo5beginE:
	.zero		1
	.type		_ZN40_INTERNAL_1e991318_4_k_cu_f1f4580f_112574cuda3std3__442_GLOBAL__N__1e991318_4_k_cu_f1f4580f_112576ignoreE,@object
	.size		_ZN40_INTERNAL_1e991318_4_k_cu_f1f4580f_112574cuda3std3__442_GLOBAL__N__1e991318_4_k_cu_f1f4580f_112576ignoreE,(_ZN40_INTERNAL_1e991318_4_k_cu_f1f4580f_112574cute7productE - _ZN40_INTERNAL_1e991318_4_k_cu_f1f4580f_112574cuda3std3__442_GLOBAL__N__1e991318_4_k_cu_f1f4580f_112576ignoreE)
_ZN40_INTERNAL_1e991318_4_k_cu_f1f4580f_112574cuda3std3__442_GLOBAL__N__1e991318_4_k_cu_f1f4580f_112576ignoreE:
	.zero		1
	.type		_ZN40_INTERNAL_1e991318_4_k_cu_f1f4580f_112574cute7productE,@object
	.size		_ZN40_INTERNAL_1e991318_4_k_cu_f1f4580f_112574cute7productE,(_ZN40_INTERNAL_1e991318_4_k_cu_f1f4580f_112574cuda3std3__45__cpo3endE - _ZN40_INTERNAL_1e991318_4_k_cu_f1f4580f_112574cute7productE)
_ZN40_INTERNAL_1e991318_4_k_cu_f1f4580f_112574cute7productE:
	.zero		1
	.type		_ZN40_INTERNAL_1e991318_4_k_cu_f1f4580f_112574cuda3std3__45__cpo3endE,@object
	.size		_ZN40_INTERNAL_1e991318_4_k_cu_f1f4580f_112574cuda3std3__45__cpo3endE,(_ZN40_INTERNAL_1e991318_4_k_cu_f1f4580f_112574cuda3std3__419piecewise_constructE - _ZN40_INTERNAL_1e991318_4_k_cu_f1f4580f_112574cuda3std3__45__cpo3endE)
_ZN40_INTERNAL_1e991318_4_k_cu_f1f4580f_112574cuda3std3__45__cpo3endE:
	.zero		1
	.type		_ZN40_INTERNAL_1e991318_4_k_cu_f1f4580f_112574cuda3std3__419piecewise_constructE,@object
	.size		_ZN40_INTERNAL_1e991318_4_k_cu_f1f4580f_112574cuda3std3__419piecewise_constructE,(_ZN40_INTERNAL_1e991318_4_k_cu_f1f4580f_112574cuda3std3__45__cpo4cendE - _ZN40_INTERNAL_1e991318_4_k_cu_f1f4580f_112574cuda3std3__419piecewise_constructE)
_ZN40_INTERNAL_1e991318_4_k_cu_f1f4580f_112574cuda3std3__419piecewise_constructE:
	.zero		1
	.type		_ZN40_INTERNAL_1e991318_4_k_cu_f1f4580f_112574cuda3std3__45__cpo4cendE,@object
	.size		_ZN40_INTERNAL_1e991318_4_k_cu_f1f4580f_112574cuda3std3__45__cpo4cendE,(_ZN40_INTERNAL_1e991318_4_k_cu_f1f4580f_112574cuda3std6ranges3__45__cpo4swapE - _ZN40_INTERNAL_1e991318_4_k_cu_f1f4580f_112574cuda3std3__45__cpo4cendE)
_ZN40_INTERNAL_1e991318_4_k_cu_f1f4580f_112574cuda3std3__45__cpo4cendE:
	.zero		1
	.type		_ZN40_INTERNAL_1e991318_4_k_cu_f1f4580f_112574cuda3std6ranges3__45__cpo4swapE,@object
	.size		_ZN40_INTERNAL_1e991318_4_k_cu_f1f4580f_112574cuda3std6ranges3__45__cpo4swapE,(.L_10 - _ZN40_INTERNAL_1e991318_4_k_cu_f1f4580f_112574cuda3std6ranges3__45__cpo4swapE)
_ZN40_INTERNAL_1e991318_4_k_cu_f1f4580f_112574cuda3std6ranges3__45__cpo4swapE:
	.zero		1
.L_10:


//--------------------- .nv.constant0._ZN7cutlass13device_kernelINS_4gemm6kernel13GemmUniversalIN4cute5tupleIJiiiiEEENS1_10collective13CollectiveMmaINS1_35MainloopSm100TmaUmmaWarpSpecializedILi4ELi2ELi4ENS5_IJNS4_1CILi2EEESB_NSA_ILi1EEEEEEEENS5_IJNSA_ILi64EEENSA_ILi256EEENSA_ILi32EEEEEENS_10tfloat32_tENS5_IJlSC_lEEESJ_SK_NS4_8TiledMMAINS4_8MMA_AtomIJNS4_17SM100_MMA_TF32_SSISJ_SJ_fLi64ELi256ELNS4_4UMMA5MajorE0ELSP_0ELNSO_7ScaleInE0ELSQ_0EEEEEENS4_6LayoutINS5_IJSC_SC_SC_EEENS5_IJNSA_ILi0EEESV_SV_EEEEENS5_IJNS4_10UnderscoreESY_SY_EEEEENS4_23SM90_TMA_LOAD_MULTICASTENS4_14ComposedLayoutINS4_7SwizzleILi3ELi4ELi3EEENS4_18smem_ptr_flag_bitsILi32EEENST_INS5_IJNSA_ILi8EEESH_EEENS5_IJSH_SC_EEEEEEEvNS4_8identityES11_S1B_vS1C_EENS_8epilogue10collective18CollectiveEpilogueINS1E_23Sm100TmaWarpSpecializedILi4ELi2ELi16ELb1ELb0EEEJSI_NS5_IJNST_ISF_SC_EENST_ISH_SC_EEEEESJ_SK_SJ_SK_NS1E_6fusion15FusionCallbacksIS1I_NS1M_17LinearCombinationISJ_fSJ_fLNS_15FloatRoundStyleE2EEESI_S1L_JEEENS4_5SM1004TMEM4LOAD26SM100_TMEM_LOAD_16dp128b8xENS4_13SM90_TMA_LOADES1B_NS4_17SM75_U32x4_LDSM_NENS4_14SM90_TMA_STOREES1B_NS4_17SM90_U32x4_STSM_NENS4_39AutoVectorizingCopyWithAssumedAlignmentILi128EEEEEEvvEEEEvNT_6ParamsE --------------------------
	.section	.nv.constant0._ZN7cutlass13device_kernelINS_4gemm6kernel13GemmUniversalIN4cute5tupleIJiiiiEEENS1_10collective13CollectiveMmaINS1_35MainloopSm100TmaUmmaWarpSpecializedILi4ELi2ELi4ENS5_IJNS4_1CILi2EEESB_NSA_ILi1EEEEEEEENS5_IJNSA_ILi64EEENSA_ILi256EEENSA_ILi32EEEEEENS_10tfloat32_tENS5_IJlSC_lEEESJ_SK_NS4_8TiledMMAINS4_8MMA_AtomIJNS4_17SM100_MMA_TF32_SSISJ_SJ_fLi64ELi256ELNS4_4UMMA5MajorE0ELSP_0ELNSO_7ScaleInE0ELSQ_0EEEEEENS4_6LayoutINS5_IJSC_SC_SC_EEENS5_IJNSA_ILi0EEESV_SV_EEEEENS5_IJNS4_10UnderscoreESY_SY_EEEEENS4_23SM90_TMA_LOAD_MULTICASTENS4_14ComposedLayoutINS4_7SwizzleILi3ELi4ELi3EEENS4_18smem_ptr_flag_bitsILi32EEENST_INS5_IJNSA_ILi8EEESH_EEENS5_IJSH_SC_EEEEEEEvNS4_8identityES11_S1B_vS1C_EENS_8epilogue10collective18CollectiveEpilogueINS1E_23Sm100TmaWarpSpecializedILi4ELi2ELi16ELb1ELb0EEEJSI_NS5_IJNST_ISF_SC_EENST_ISH_SC_EEEEESJ_SK_SJ_SK_NS1E_6fusion15FusionCallbacksIS1I_NS1M_17LinearCombinationISJ_fSJ_fLNS_15FloatRoundStyleE2EEESI_S1L_JEEENS4_5SM1004TMEM4LOAD26SM100_TMEM_LOAD_16dp128b8xENS4_13SM90_TMA_LOADES1B_NS4_17SM75_U32x4_LDSM_NENS4_14SM90_TMA_STOREES1B_NS4_17SM90_U32x4_STSM_NENS4_39AutoVectorizingCopyWithAssumedAlignmentILi128EEEEEEvvEEEEvNT_6ParamsE,"a",@progbits
	.sectionflags	@""
	.align	4
.nv.constant0._ZN7cutlass13device_kernelINS_4gemm6kernel13GemmUniversalIN4cute5tupleIJiiiiEEENS1_10collective13CollectiveMmaINS1_35MainloopSm100TmaUmmaWarpSpecializedILi4ELi2ELi4ENS5_IJNS4_1CILi2EEESB_NSA_ILi1EEEEEEEENS5_IJNSA_ILi64EEENSA_ILi256EEENSA_ILi32EEEEEENS_10tfloat32_tENS5_IJlSC_lEEESJ_SK_NS4_8TiledMMAINS4_8MMA_AtomIJNS4_17SM100_MMA_TF32_SSISJ_SJ_fLi64ELi256ELNS4_4UMMA5MajorE0ELSP_0ELNSO_7ScaleInE0ELSQ_0EEEEEENS4_6LayoutINS5_IJSC_SC_SC_EEENS5_IJNSA_ILi0EEESV_SV_EEEEENS5_IJNS4_10UnderscoreESY_SY_EEEEENS4_23SM90_TMA_LOAD_MULTICASTENS4_14ComposedLayoutINS4_7SwizzleILi3ELi4ELi3EEENS4_18smem_ptr_flag_bitsILi32EEENST_INS5_IJNSA_ILi8EEESH_EEENS5_IJSH_SC_EEEEEEEvNS4_8identityES11_S1B_vS1C_EENS_8epilogue10collective18CollectiveEpilogueINS1E_23Sm100TmaWarpSpecializedILi4ELi2ELi16ELb1ELb0EEEJSI_NS5_IJNST_ISF_SC_EENST_ISH_SC_EEEEESJ_SK_SJ_SK_NS1E_6fusion15FusionCallbacksIS1I_NS1M_17LinearCombinationISJ_fSJ_fLNS_15FloatRoundStyleE2EEESI_S1L_JEEENS4_5SM1004TMEM4LOAD26SM100_TMEM_LOAD_16dp128b8xENS4_13SM90_TMA_LOADES1B_NS4_17SM75_U32x4_LDSM_NENS4_14SM90_TMA_STOREES1B_NS4_17SM90_U32x4_STSM_NENS4_39AutoVectorizingCopyWithAssumedAlignmentILi128EEEEEEvvEEEEvNT_6ParamsE:
	.zero		2944


//--------------------- SYMBOLS --------------------------

	.type		.nv.reservedSmem.offset0,@object
	.size		.nv.reservedSmem.offset0,0x4
	.type		.nv.reservedSmem.cap,@object
	.size		.nv.reservedSmem.cap,0x4
	.type		__assertfail,@function
